//
// Generated by NVIDIA NVVM Compiler
//
// Compiler Build ID: CL-36424714
// Cuda compilation tools, release 13.0, V13.0.88
// Based on NVVM 20.0.0
//

.version 9.0
.target sm_100
.address_size 64

	// .globl	_ZN8pygpukit3ops9gemv_nvf430gemv_nvf4_bf16_kernel_unrolledINS1_14GemvNvf4ConfigEEEvPK13__nv_bfloat16PKhS8_PS4_iif
.const .align 4 .b8 _ZN8pygpukit3ops9gemv_nvf48NVF4_LUTE[64] = {0, 0, 0, 0, 0, 0, 0, 63, 0, 0, 128, 63, 0, 0, 192, 63, 0, 0, 0, 64, 0, 0, 64, 64, 0, 0, 128, 64, 0, 0, 192, 64, 0, 0, 0, 0, 0, 0, 0, 191, 0, 0, 128, 191, 0, 0, 192, 191, 0, 0, 0, 192, 0, 0, 64, 192, 0, 0, 128, 192, 0, 0, 192, 192};

.visible .entry _ZN8pygpukit3ops9gemv_nvf430gemv_nvf4_bf16_kernel_unrolledINS1_14GemvNvf4ConfigEEEvPK13__nv_bfloat16PKhS8_PS4_iif(
	.param .u64 .ptr .align 1 _ZN8pygpukit3ops9gemv_nvf430gemv_nvf4_bf16_kernel_unrolledINS1_14GemvNvf4ConfigEEEvPK13__nv_bfloat16PKhS8_PS4_iif_param_0,
	.param .u64 .ptr .align 1 _ZN8pygpukit3ops9gemv_nvf430gemv_nvf4_bf16_kernel_unrolledINS1_14GemvNvf4ConfigEEEvPK13__nv_bfloat16PKhS8_PS4_iif_param_1,
	.param .u64 .ptr .align 1 _ZN8pygpukit3ops9gemv_nvf430gemv_nvf4_bf16_kernel_unrolledINS1_14GemvNvf4ConfigEEEvPK13__nv_bfloat16PKhS8_PS4_iif_param_2,
	.param .u64 .ptr .align 1 _ZN8pygpukit3ops9gemv_nvf430gemv_nvf4_bf16_kernel_unrolledINS1_14GemvNvf4ConfigEEEvPK13__nv_bfloat16PKhS8_PS4_iif_param_3,
	.param .u32 _ZN8pygpukit3ops9gemv_nvf430gemv_nvf4_bf16_kernel_unrolledINS1_14GemvNvf4ConfigEEEvPK13__nv_bfloat16PKhS8_PS4_iif_param_4,
	.param .u32 _ZN8pygpukit3ops9gemv_nvf430gemv_nvf4_bf16_kernel_unrolledINS1_14GemvNvf4ConfigEEEvPK13__nv_bfloat16PKhS8_PS4_iif_param_5,
	.param .f32 _ZN8pygpukit3ops9gemv_nvf430gemv_nvf4_bf16_kernel_unrolledINS1_14GemvNvf4ConfigEEEvPK13__nv_bfloat16PKhS8_PS4_iif_param_6
)
{
	.local .align 16 .b8 	__local_depot0[64];
	.reg .b64 	%SP;
	.reg .b64 	%SPL;
	.reg .pred 	%p<7>;
	.reg .b16 	%rs<91>;
	.reg .b32 	%r<99>;
	.reg .b32 	%f<145>;
	.reg .b64 	%rd<133>;

	mov.u64 	%SPL, __local_depot0;
	ld.param.u64 	%rd7, [_ZN8pygpukit3ops9gemv_nvf430gemv_nvf4_bf16_kernel_unrolledINS1_14GemvNvf4ConfigEEEvPK13__nv_bfloat16PKhS8_PS4_iif_param_1];
	ld.param.u64 	%rd8, [_ZN8pygpukit3ops9gemv_nvf430gemv_nvf4_bf16_kernel_unrolledINS1_14GemvNvf4ConfigEEEvPK13__nv_bfloat16PKhS8_PS4_iif_param_2];
	ld.param.u32 	%r19, [_ZN8pygpukit3ops9gemv_nvf430gemv_nvf4_bf16_kernel_unrolledINS1_14GemvNvf4ConfigEEEvPK13__nv_bfloat16PKhS8_PS4_iif_param_4];
	ld.param.u32 	%r20, [_ZN8pygpukit3ops9gemv_nvf430gemv_nvf4_bf16_kernel_unrolledINS1_14GemvNvf4ConfigEEEvPK13__nv_bfloat16PKhS8_PS4_iif_param_5];
	mov.u32 	%r21, %tid.x;
	mov.u32 	%r22, %ctaid.x;
	shl.b32 	%r23, %r22, 8;
	add.s32 	%r1, %r23, %r21;
	setp.ge.s32 	%p1, %r1, %r20;
	@%p1 bra 	$L__BB0_10;
	cvt.s64.s32 	%rd10, %r1;
	add.s64 	%rd1, %rd7, %rd10;
	add.s64 	%rd2, %rd8, %rd10;
	shr.s32 	%r24, %r19, 31;
	shr.u32 	%r25, %r24, 27;
	add.s32 	%r26, %r19, %r25;
	shr.s32 	%r2, %r26, 5;
	and.b32  	%r27, %r26, -32;
	sub.s32 	%r3, %r19, %r27;
	setp.lt.s32 	%p2, %r19, 32;
	mov.f32 	%f144, 0f00000000;
	@%p2 bra 	$L__BB0_4;
	add.u64 	%rd3, %SPL, 0;
	neg.s32 	%r96, %r2;
	mov.f32 	%f144, 0f00000000;
	mov.b32 	%r93, 0;
	cvt.s64.s32 	%rd31, %r20;
	mov.u32 	%r94, %r93;
	mov.u32 	%r95, %r93;
$L__BB0_3:
	ld.param.u64 	%rd130, [_ZN8pygpukit3ops9gemv_nvf430gemv_nvf4_bf16_kernel_unrolledINS1_14GemvNvf4ConfigEEEvPK13__nv_bfloat16PKhS8_PS4_iif_param_0];
	cvt.s64.s32 	%rd29, %r94;
	add.s64 	%rd12, %rd2, %rd29;
	// begin inline asm
	ld.global.nc.u8 %r29, [%rd12];
	// end inline asm
	cvt.u16.u32 	%rs33, %r29;
	and.b16  	%rs34, %rs33, 7;
	cvt.rn.f32.u16 	%f48, %rs34;
	fma.rn.f32 	%f49, %f48, 0f3E000000, 0f3F800000;
	shl.b32 	%r46, %r29, 20;
	and.b32  	%r47, %r46, 125829120;
	add.s32 	%r48, %r47, 1006632960;
	mov.b32 	%f50, %r48;
	mul.f32 	%f51, %f49, %f50;
	mul.f32 	%f52, %f51, 0f3F000000;
	mul.f32 	%f53, %f51, 0f3FC00000;
	add.f32 	%f54, %f51, %f51;
	mul.f32 	%f55, %f51, 0f40400000;
	mul.f32 	%f56, %f51, 0f40800000;
	mul.f32 	%f57, %f51, 0f40C00000;
	mul.f32 	%f58, %f51, 0fBF000000;
	neg.f32 	%f59, %f51;
	mul.f32 	%f60, %f51, 0fBFC00000;
	mul.f32 	%f61, %f51, 0fC0000000;
	mul.f32 	%f62, %f51, 0fC0400000;
	mul.f32 	%f63, %f51, 0fC0800000;
	mul.f32 	%f64, %f51, 0fC0C00000;
	mov.f32 	%f65, 0f00000000;
	st.local.v4.f32 	[%rd3], {%f65, %f52, %f51, %f53};
	st.local.v4.f32 	[%rd3+16], {%f54, %f55, %f56, %f57};
	st.local.v4.f32 	[%rd3+32], {%f65, %f58, %f59, %f60};
	st.local.v4.f32 	[%rd3+48], {%f61, %f62, %f63, %f64};
	cvt.s64.s32 	%rd30, %r95;
	add.s64 	%rd13, %rd1, %rd30;
	// begin inline asm
	ld.global.nc.u8 %r30, [%rd13];
	// end inline asm
	cvt.u16.u32 	%rs35, %r30;
	and.b16  	%rs36, %rs35, 240;
	add.s64 	%rd14, %rd13, %rd31;
	// begin inline asm
	ld.global.nc.u8 %r31, [%rd14];
	// end inline asm
	cvt.u16.u32 	%rs37, %r31;
	and.b16  	%rs38, %rs37, 240;
	add.s64 	%rd15, %rd14, %rd31;
	// begin inline asm
	ld.global.nc.u8 %r32, [%rd15];
	// end inline asm
	cvt.u16.u32 	%rs39, %r32;
	and.b16  	%rs40, %rs39, 240;
	add.s64 	%rd16, %rd15, %rd31;
	// begin inline asm
	ld.global.nc.u8 %r33, [%rd16];
	// end inline asm
	cvt.u16.u32 	%rs41, %r33;
	and.b16  	%rs42, %rs41, 240;
	shl.b32 	%r49, %r30, 2;
	cvt.u64.u32 	%rd32, %r49;
	and.b64  	%rd33, %rd32, 60;
	add.s64 	%rd34, %rd3, %rd33;
	ld.local.f32 	%f66, [%rd34];
	shr.u16 	%rs43, %rs36, 4;
	cvt.u32.u16 	%r50, %rs43;
	mul.wide.u32 	%rd35, %r50, 4;
	add.s64 	%rd36, %rd3, %rd35;
	ld.local.f32 	%f67, [%rd36];
	shl.b32 	%r51, %r31, 2;
	cvt.u64.u32 	%rd37, %r51;
	and.b64  	%rd38, %rd37, 60;
	add.s64 	%rd39, %rd3, %rd38;
	ld.local.f32 	%f68, [%rd39];
	shr.u16 	%rs44, %rs38, 4;
	cvt.u32.u16 	%r52, %rs44;
	mul.wide.u32 	%rd40, %r52, 4;
	add.s64 	%rd41, %rd3, %rd40;
	ld.local.f32 	%f69, [%rd41];
	shl.b32 	%r53, %r32, 2;
	cvt.u64.u32 	%rd42, %r53;
	and.b64  	%rd43, %rd42, 60;
	add.s64 	%rd44, %rd3, %rd43;
	ld.local.f32 	%f70, [%rd44];
	shr.u16 	%rs45, %rs40, 4;
	cvt.u32.u16 	%r54, %rs45;
	mul.wide.u32 	%rd45, %r54, 4;
	add.s64 	%rd46, %rd3, %rd45;
	ld.local.f32 	%f71, [%rd46];
	shl.b32 	%r55, %r33, 2;
	cvt.u64.u32 	%rd47, %r55;
	and.b64  	%rd48, %rd47, 60;
	add.s64 	%rd49, %rd3, %rd48;
	ld.local.f32 	%f72, [%rd49];
	shr.u16 	%rs46, %rs42, 4;
	cvt.u32.u16 	%r56, %rs46;
	mul.wide.u32 	%rd50, %r56, 4;
	add.s64 	%rd51, %rd3, %rd50;
	ld.local.f32 	%f73, [%rd51];
	cvta.to.global.u64 	%rd52, %rd130;
	mul.wide.u32 	%rd53, %r93, 2;
	add.s64 	%rd54, %rd52, %rd53;
	ld.global.nc.u16 	%rs1, [%rd54];
	// begin inline asm
	{ cvt.f32.bf16 %f16, %rs1;}

	// end inline asm
	ld.global.nc.u16 	%rs2, [%rd54+2];
	// begin inline asm
	{ cvt.f32.bf16 %f17, %rs2;}

	// end inline asm
	ld.global.nc.u16 	%rs3, [%rd54+4];
	// begin inline asm
	{ cvt.f32.bf16 %f18, %rs3;}

	// end inline asm
	ld.global.nc.u16 	%rs4, [%rd54+6];
	// begin inline asm
	{ cvt.f32.bf16 %f19, %rs4;}

	// end inline asm
	ld.global.nc.u16 	%rs5, [%rd54+8];
	// begin inline asm
	{ cvt.f32.bf16 %f20, %rs5;}

	// end inline asm
	ld.global.nc.u16 	%rs6, [%rd54+10];
	// begin inline asm
	{ cvt.f32.bf16 %f21, %rs6;}

	// end inline asm
	ld.global.nc.u16 	%rs7, [%rd54+12];
	// begin inline asm
	{ cvt.f32.bf16 %f22, %rs7;}

	// end inline asm
	ld.global.nc.u16 	%rs8, [%rd54+14];
	// begin inline asm
	{ cvt.f32.bf16 %f23, %rs8;}

	// end inline asm
	fma.rn.f32 	%f74, %f16, %f66, %f144;
	fma.rn.f32 	%f75, %f17, %f67, %f74;
	fma.rn.f32 	%f76, %f18, %f68, %f75;
	fma.rn.f32 	%f77, %f19, %f69, %f76;
	fma.rn.f32 	%f78, %f20, %f70, %f77;
	fma.rn.f32 	%f79, %f21, %f71, %f78;
	fma.rn.f32 	%f80, %f22, %f72, %f79;
	fma.rn.f32 	%f81, %f23, %f73, %f80;
	add.s64 	%rd17, %rd16, %rd31;
	// begin inline asm
	ld.global.nc.u8 %r34, [%rd17];
	// end inline asm
	cvt.u16.u32 	%rs47, %r34;
	and.b16  	%rs48, %rs47, 240;
	add.s64 	%rd18, %rd17, %rd31;
	// begin inline asm
	ld.global.nc.u8 %r35, [%rd18];
	// end inline asm
	cvt.u16.u32 	%rs49, %r35;
	and.b16  	%rs50, %rs49, 240;
	add.s64 	%rd19, %rd18, %rd31;
	// begin inline asm
	ld.global.nc.u8 %r36, [%rd19];
	// end inline asm
	cvt.u16.u32 	%rs51, %r36;
	and.b16  	%rs52, %rs51, 240;
	add.s64 	%rd20, %rd19, %rd31;
	// begin inline asm
	ld.global.nc.u8 %r37, [%rd20];
	// end inline asm
	cvt.u16.u32 	%rs53, %r37;
	and.b16  	%rs54, %rs53, 240;
	shl.b32 	%r57, %r34, 2;
	cvt.u64.u32 	%rd55, %r57;
	and.b64  	%rd56, %rd55, 60;
	add.s64 	%rd57, %rd3, %rd56;
	ld.local.f32 	%f82, [%rd57];
	shr.u16 	%rs55, %rs48, 4;
	cvt.u32.u16 	%r58, %rs55;
	mul.wide.u32 	%rd58, %r58, 4;
	add.s64 	%rd59, %rd3, %rd58;
	ld.local.f32 	%f83, [%rd59];
	shl.b32 	%r59, %r35, 2;
	cvt.u64.u32 	%rd60, %r59;
	and.b64  	%rd61, %rd60, 60;
	add.s64 	%rd62, %rd3, %rd61;
	ld.local.f32 	%f84, [%rd62];
	shr.u16 	%rs56, %rs50, 4;
	cvt.u32.u16 	%r60, %rs56;
	mul.wide.u32 	%rd63, %r60, 4;
	add.s64 	%rd64, %rd3, %rd63;
	ld.local.f32 	%f85, [%rd64];
	shl.b32 	%r61, %r36, 2;
	cvt.u64.u32 	%rd65, %r61;
	and.b64  	%rd66, %rd65, 60;
	add.s64 	%rd67, %rd3, %rd66;
	ld.local.f32 	%f86, [%rd67];
	shr.u16 	%rs57, %rs52, 4;
	cvt.u32.u16 	%r62, %rs57;
	mul.wide.u32 	%rd68, %r62, 4;
	add.s64 	%rd69, %rd3, %rd68;
	ld.local.f32 	%f87, [%rd69];
	shl.b32 	%r63, %r37, 2;
	cvt.u64.u32 	%rd70, %r63;
	and.b64  	%rd71, %rd70, 60;
	add.s64 	%rd72, %rd3, %rd71;
	ld.local.f32 	%f88, [%rd72];
	shr.u16 	%rs58, %rs54, 4;
	cvt.u32.u16 	%r64, %rs58;
	mul.wide.u32 	%rd73, %r64, 4;
	add.s64 	%rd74, %rd3, %rd73;
	ld.local.f32 	%f89, [%rd74];
	ld.global.nc.u16 	%rs9, [%rd54+16];
	// begin inline asm
	{ cvt.f32.bf16 %f24, %rs9;}

	// end inline asm
	ld.global.nc.u16 	%rs10, [%rd54+18];
	// begin inline asm
	{ cvt.f32.bf16 %f25, %rs10;}

	// end inline asm
	ld.global.nc.u16 	%rs11, [%rd54+20];
	// begin inline asm
	{ cvt.f32.bf16 %f26, %rs11;}

	// end inline asm
	ld.global.nc.u16 	%rs12, [%rd54+22];
	// begin inline asm
	{ cvt.f32.bf16 %f27, %rs12;}

	// end inline asm
	ld.global.nc.u16 	%rs13, [%rd54+24];
	// begin inline asm
	{ cvt.f32.bf16 %f28, %rs13;}

	// end inline asm
	ld.global.nc.u16 	%rs14, [%rd54+26];
	// begin inline asm
	{ cvt.f32.bf16 %f29, %rs14;}

	// end inline asm
	ld.global.nc.u16 	%rs15, [%rd54+28];
	// begin inline asm
	{ cvt.f32.bf16 %f30, %rs15;}

	// end inline asm
	ld.global.nc.u16 	%rs16, [%rd54+30];
	// begin inline asm
	{ cvt.f32.bf16 %f31, %rs16;}

	// end inline asm
	fma.rn.f32 	%f90, %f24, %f82, %f81;
	fma.rn.f32 	%f91, %f25, %f83, %f90;
	fma.rn.f32 	%f92, %f26, %f84, %f91;
	fma.rn.f32 	%f93, %f27, %f85, %f92;
	fma.rn.f32 	%f94, %f28, %f86, %f93;
	fma.rn.f32 	%f95, %f29, %f87, %f94;
	fma.rn.f32 	%f96, %f30, %f88, %f95;
	fma.rn.f32 	%f97, %f31, %f89, %f96;
	add.s64 	%rd21, %rd20, %rd31;
	// begin inline asm
	ld.global.nc.u8 %r38, [%rd21];
	// end inline asm
	cvt.u16.u32 	%rs59, %r38;
	and.b16  	%rs60, %rs59, 240;
	add.s64 	%rd22, %rd21, %rd31;
	// begin inline asm
	ld.global.nc.u8 %r39, [%rd22];
	// end inline asm
	cvt.u16.u32 	%rs61, %r39;
	and.b16  	%rs62, %rs61, 240;
	add.s64 	%rd23, %rd22, %rd31;
	// begin inline asm
	ld.global.nc.u8 %r40, [%rd23];
	// end inline asm
	cvt.u16.u32 	%rs63, %r40;
	and.b16  	%rs64, %rs63, 240;
	add.s64 	%rd24, %rd23, %rd31;
	// begin inline asm
	ld.global.nc.u8 %r41, [%rd24];
	// end inline asm
	cvt.u16.u32 	%rs65, %r41;
	and.b16  	%rs66, %rs65, 240;
	shl.b32 	%r65, %r38, 2;
	cvt.u64.u32 	%rd75, %r65;
	and.b64  	%rd76, %rd75, 60;
	add.s64 	%rd77, %rd3, %rd76;
	ld.local.f32 	%f98, [%rd77];
	shr.u16 	%rs67, %rs60, 4;
	cvt.u32.u16 	%r66, %rs67;
	mul.wide.u32 	%rd78, %r66, 4;
	add.s64 	%rd79, %rd3, %rd78;
	ld.local.f32 	%f99, [%rd79];
	shl.b32 	%r67, %r39, 2;
	cvt.u64.u32 	%rd80, %r67;
	and.b64  	%rd81, %rd80, 60;
	add.s64 	%rd82, %rd3, %rd81;
	ld.local.f32 	%f100, [%rd82];
	shr.u16 	%rs68, %rs62, 4;
	cvt.u32.u16 	%r68, %rs68;
	mul.wide.u32 	%rd83, %r68, 4;
	add.s64 	%rd84, %rd3, %rd83;
	ld.local.f32 	%f101, [%rd84];
	shl.b32 	%r69, %r40, 2;
	cvt.u64.u32 	%rd85, %r69;
	and.b64  	%rd86, %rd85, 60;
	add.s64 	%rd87, %rd3, %rd86;
	ld.local.f32 	%f102, [%rd87];
	shr.u16 	%rs69, %rs64, 4;
	cvt.u32.u16 	%r70, %rs69;
	mul.wide.u32 	%rd88, %r70, 4;
	add.s64 	%rd89, %rd3, %rd88;
	ld.local.f32 	%f103, [%rd89];
	shl.b32 	%r71, %r41, 2;
	cvt.u64.u32 	%rd90, %r71;
	and.b64  	%rd91, %rd90, 60;
	add.s64 	%rd92, %rd3, %rd91;
	ld.local.f32 	%f104, [%rd92];
	shr.u16 	%rs70, %rs66, 4;
	cvt.u32.u16 	%r72, %rs70;
	mul.wide.u32 	%rd93, %r72, 4;
	add.s64 	%rd94, %rd3, %rd93;
	ld.local.f32 	%f105, [%rd94];
	ld.global.nc.u16 	%rs17, [%rd54+32];
	// begin inline asm
	{ cvt.f32.bf16 %f32, %rs17;}

	// end inline asm
	ld.global.nc.u16 	%rs18, [%rd54+34];
	// begin inline asm
	{ cvt.f32.bf16 %f33, %rs18;}

	// end inline asm
	ld.global.nc.u16 	%rs19, [%rd54+36];
	// begin inline asm
	{ cvt.f32.bf16 %f34, %rs19;}

	// end inline asm
	ld.global.nc.u16 	%rs20, [%rd54+38];
	// begin inline asm
	{ cvt.f32.bf16 %f35, %rs20;}

	// end inline asm
	ld.global.nc.u16 	%rs21, [%rd54+40];
	// begin inline asm
	{ cvt.f32.bf16 %f36, %rs21;}

	// end inline asm
	ld.global.nc.u16 	%rs22, [%rd54+42];
	// begin inline asm
	{ cvt.f32.bf16 %f37, %rs22;}

	// end inline asm
	ld.global.nc.u16 	%rs23, [%rd54+44];
	// begin inline asm
	{ cvt.f32.bf16 %f38, %rs23;}

	// end inline asm
	ld.global.nc.u16 	%rs24, [%rd54+46];
	// begin inline asm
	{ cvt.f32.bf16 %f39, %rs24;}

	// end inline asm
	fma.rn.f32 	%f106, %f32, %f98, %f97;
	fma.rn.f32 	%f107, %f33, %f99, %f106;
	fma.rn.f32 	%f108, %f34, %f100, %f107;
	fma.rn.f32 	%f109, %f35, %f101, %f108;
	fma.rn.f32 	%f110, %f36, %f102, %f109;
	fma.rn.f32 	%f111, %f37, %f103, %f110;
	fma.rn.f32 	%f112, %f38, %f104, %f111;
	fma.rn.f32 	%f113, %f39, %f105, %f112;
	add.s64 	%rd25, %rd24, %rd31;
	// begin inline asm
	ld.global.nc.u8 %r42, [%rd25];
	// end inline asm
	cvt.u16.u32 	%rs71, %r42;
	and.b16  	%rs72, %rs71, 240;
	add.s64 	%rd26, %rd25, %rd31;
	// begin inline asm
	ld.global.nc.u8 %r43, [%rd26];
	// end inline asm
	cvt.u16.u32 	%rs73, %r43;
	and.b16  	%rs74, %rs73, 240;
	add.s64 	%rd27, %rd26, %rd31;
	// begin inline asm
	ld.global.nc.u8 %r44, [%rd27];
	// end inline asm
	cvt.u16.u32 	%rs75, %r44;
	and.b16  	%rs76, %rs75, 240;
	add.s64 	%rd28, %rd27, %rd31;
	// begin inline asm
	ld.global.nc.u8 %r45, [%rd28];
	// end inline asm
	cvt.u16.u32 	%rs77, %r45;
	and.b16  	%rs78, %rs77, 240;
	shl.b32 	%r73, %r42, 2;
	cvt.u64.u32 	%rd95, %r73;
	and.b64  	%rd96, %rd95, 60;
	add.s64 	%rd97, %rd3, %rd96;
	ld.local.f32 	%f114, [%rd97];
	shr.u16 	%rs79, %rs72, 4;
	cvt.u32.u16 	%r74, %rs79;
	mul.wide.u32 	%rd98, %r74, 4;
	add.s64 	%rd99, %rd3, %rd98;
	ld.local.f32 	%f115, [%rd99];
	shl.b32 	%r75, %r43, 2;
	cvt.u64.u32 	%rd100, %r75;
	and.b64  	%rd101, %rd100, 60;
	add.s64 	%rd102, %rd3, %rd101;
	ld.local.f32 	%f116, [%rd102];
	shr.u16 	%rs80, %rs74, 4;
	cvt.u32.u16 	%r76, %rs80;
	mul.wide.u32 	%rd103, %r76, 4;
	add.s64 	%rd104, %rd3, %rd103;
	ld.local.f32 	%f117, [%rd104];
	shl.b32 	%r77, %r44, 2;
	cvt.u64.u32 	%rd105, %r77;
	and.b64  	%rd106, %rd105, 60;
	add.s64 	%rd107, %rd3, %rd106;
	ld.local.f32 	%f118, [%rd107];
	shr.u16 	%rs81, %rs76, 4;
	cvt.u32.u16 	%r78, %rs81;
	mul.wide.u32 	%rd108, %r78, 4;
	add.s64 	%rd109, %rd3, %rd108;
	ld.local.f32 	%f119, [%rd109];
	shl.b32 	%r79, %r45, 2;
	cvt.u64.u32 	%rd110, %r79;
	and.b64  	%rd111, %rd110, 60;
	add.s64 	%rd112, %rd3, %rd111;
	ld.local.f32 	%f120, [%rd112];
	shr.u16 	%rs82, %rs78, 4;
	cvt.u32.u16 	%r80, %rs82;
	mul.wide.u32 	%rd113, %r80, 4;
	add.s64 	%rd114, %rd3, %rd113;
	ld.local.f32 	%f121, [%rd114];
	ld.global.nc.u16 	%rs25, [%rd54+48];
	// begin inline asm
	{ cvt.f32.bf16 %f40, %rs25;}

	// end inline asm
	ld.global.nc.u16 	%rs26, [%rd54+50];
	// begin inline asm
	{ cvt.f32.bf16 %f41, %rs26;}

	// end inline asm
	ld.global.nc.u16 	%rs27, [%rd54+52];
	// begin inline asm
	{ cvt.f32.bf16 %f42, %rs27;}

	// end inline asm
	ld.global.nc.u16 	%rs28, [%rd54+54];
	// begin inline asm
	{ cvt.f32.bf16 %f43, %rs28;}

	// end inline asm
	ld.global.nc.u16 	%rs29, [%rd54+56];
	// begin inline asm
	{ cvt.f32.bf16 %f44, %rs29;}

	// end inline asm
	ld.global.nc.u16 	%rs30, [%rd54+58];
	// begin inline asm
	{ cvt.f32.bf16 %f45, %rs30;}

	// end inline asm
	ld.global.nc.u16 	%rs31, [%rd54+60];
	// begin inline asm
	{ cvt.f32.bf16 %f46, %rs31;}

	// end inline asm
	ld.global.nc.u16 	%rs32, [%rd54+62];
	// begin inline asm
	{ cvt.f32.bf16 %f47, %rs32;}

	// end inline asm
	fma.rn.f32 	%f122, %f40, %f114, %f113;
	fma.rn.f32 	%f123, %f41, %f115, %f122;
	fma.rn.f32 	%f124, %f42, %f116, %f123;
	fma.rn.f32 	%f125, %f43, %f117, %f124;
	fma.rn.f32 	%f126, %f44, %f118, %f125;
	fma.rn.f32 	%f127, %f45, %f119, %f126;
	fma.rn.f32 	%f128, %f46, %f120, %f127;
	fma.rn.f32 	%f144, %f47, %f121, %f128;
	add.s32 	%r96, %r96, 1;
	setp.ne.s32 	%p3, %r96, 0;
	shl.b32 	%r81, %r20, 4;
	add.s32 	%r95, %r95, %r81;
	add.s32 	%r94, %r94, %r20;
	add.s32 	%r93, %r93, 32;
	@%p3 bra 	$L__BB0_3;
$L__BB0_4:
	setp.lt.s32 	%p4, %r3, 1;
	@%p4 bra 	$L__BB0_9;
	ld.param.u64 	%rd131, [_ZN8pygpukit3ops9gemv_nvf430gemv_nvf4_bf16_kernel_unrolledINS1_14GemvNvf4ConfigEEEvPK13__nv_bfloat16PKhS8_PS4_iif_param_0];
	shl.b32 	%r97, %r2, 5;
	mul.lo.s32 	%r84, %r2, %r20;
	cvt.s64.s32 	%rd116, %r84;
	add.s64 	%rd115, %rd2, %rd116;
	// begin inline asm
	ld.global.nc.u8 %r82, [%rd115];
	// end inline asm
	cvt.u16.u32 	%rs83, %r82;
	and.b16  	%rs84, %rs83, 7;
	cvt.rn.f32.u16 	%f129, %rs84;
	fma.rn.f32 	%f130, %f129, 0f3E000000, 0f3F800000;
	shl.b32 	%r85, %r82, 20;
	and.b32  	%r86, %r85, 125829120;
	add.s32 	%r87, %r86, 1006632960;
	mov.b32 	%f131, %r87;
	mul.f32 	%f4, %f130, %f131;
	add.s32 	%r14, %r3, -1;
	cvta.to.global.u64 	%rd117, %rd131;
	add.s64 	%rd4, %rd117, 2;
	mov.b32 	%r98, 0;
	mov.u64 	%rd123, _ZN8pygpukit3ops9gemv_nvf48NVF4_LUTE;
$L__BB0_6:
	mul.wide.s32 	%rd119, %r97, 2;
	add.s64 	%rd5, %rd4, %rd119;
	shr.s32 	%r89, %r97, 1;
	mul.lo.s32 	%r90, %r89, %r20;
	cvt.s64.s32 	%rd120, %r90;
	add.s64 	%rd118, %rd1, %rd120;
	// begin inline asm
	ld.global.nc.u8 %r88, [%rd118];
	// end inline asm
	cvt.u16.u32 	%rs86, %r88;
	and.b16  	%rs87, %rs86, 240;
	shl.b32 	%r91, %r88, 2;
	cvt.u64.u32 	%rd121, %r91;
	and.b64  	%rd122, %rd121, 60;
	add.s64 	%rd124, %rd123, %rd122;
	ld.const.f32 	%f6, [%rd124];
	shr.u16 	%rs88, %rs87, 4;
	cvt.u32.u16 	%r92, %rs88;
	mul.wide.u32 	%rd125, %r92, 4;
	add.s64 	%rd126, %rd123, %rd125;
	ld.const.f32 	%f7, [%rd126];
	ld.global.nc.u16 	%rs85, [%rd5+-2];
	// begin inline asm
	{ cvt.f32.bf16 %f132, %rs85;}

	// end inline asm
	setp.ge.s32 	%p5, %r98, %r14;
	mov.f32 	%f143, 0f00000000;
	@%p5 bra 	$L__BB0_8;
	ld.global.nc.u16 	%rs89, [%rd5];
	// begin inline asm
	{ cvt.f32.bf16 %f143, %rs89;}

	// end inline asm
$L__BB0_8:
	mul.f32 	%f135, %f4, %f6;
	fma.rn.f32 	%f136, %f132, %f135, %f144;
	mul.f32 	%f137, %f4, %f7;
	fma.rn.f32 	%f144, %f143, %f137, %f136;
	add.s32 	%r98, %r98, 2;
	add.s32 	%r97, %r97, 2;
	setp.lt.s32 	%p6, %r98, %r3;
	@%p6 bra 	$L__BB0_6;
$L__BB0_9:
	ld.param.f32 	%f139, [_ZN8pygpukit3ops9gemv_nvf430gemv_nvf4_bf16_kernel_unrolledINS1_14GemvNvf4ConfigEEEvPK13__nv_bfloat16PKhS8_PS4_iif_param_6];
	ld.param.u64 	%rd132, [_ZN8pygpukit3ops9gemv_nvf430gemv_nvf4_bf16_kernel_unrolledINS1_14GemvNvf4ConfigEEEvPK13__nv_bfloat16PKhS8_PS4_iif_param_3];
	mul.f32 	%f138, %f139, %f144;
	// begin inline asm
	{  cvt.rn.bf16.f32 %rs90, %f138;}

	// end inline asm
	cvta.to.global.u64 	%rd127, %rd132;
	mul.wide.s32 	%rd128, %r1, 2;
	add.s64 	%rd129, %rd127, %rd128;
	st.global.u16 	[%rd129], %rs90;
$L__BB0_10:
	ret;

}
	// .globl	_ZN8pygpukit3ops9gemv_nvf421gemv_nvf4_bf16_kernelINS1_14GemvNvf4ConfigEEEvPK13__nv_bfloat16PKhS8_PS4_iif
.visible .entry _ZN8pygpukit3ops9gemv_nvf421gemv_nvf4_bf16_kernelINS1_14GemvNvf4ConfigEEEvPK13__nv_bfloat16PKhS8_PS4_iif(
	.param .u64 .ptr .align 1 _ZN8pygpukit3ops9gemv_nvf421gemv_nvf4_bf16_kernelINS1_14GemvNvf4ConfigEEEvPK13__nv_bfloat16PKhS8_PS4_iif_param_0,
	.param .u64 .ptr .align 1 _ZN8pygpukit3ops9gemv_nvf421gemv_nvf4_bf16_kernelINS1_14GemvNvf4ConfigEEEvPK13__nv_bfloat16PKhS8_PS4_iif_param_1,
	.param .u64 .ptr .align 1 _ZN8pygpukit3ops9gemv_nvf421gemv_nvf4_bf16_kernelINS1_14GemvNvf4ConfigEEEvPK13__nv_bfloat16PKhS8_PS4_iif_param_2,
	.param .u64 .ptr .align 1 _ZN8pygpukit3ops9gemv_nvf421gemv_nvf4_bf16_kernelINS1_14GemvNvf4ConfigEEEvPK13__nv_bfloat16PKhS8_PS4_iif_param_3,
	.param .u32 _ZN8pygpukit3ops9gemv_nvf421gemv_nvf4_bf16_kernelINS1_14GemvNvf4ConfigEEEvPK13__nv_bfloat16PKhS8_PS4_iif_param_4,
	.param .u32 _ZN8pygpukit3ops9gemv_nvf421gemv_nvf4_bf16_kernelINS1_14GemvNvf4ConfigEEEvPK13__nv_bfloat16PKhS8_PS4_iif_param_5,
	.param .f32 _ZN8pygpukit3ops9gemv_nvf421gemv_nvf4_bf16_kernelINS1_14GemvNvf4ConfigEEEvPK13__nv_bfloat16PKhS8_PS4_iif_param_6
)
{
	.reg .pred 	%p<7>;
	.reg .b16 	%rs<9>;
	.reg .b32 	%r<34>;
	.reg .b32 	%f<30>;
	.reg .b64 	%rd<25>;

	ld.param.u64 	%rd4, [_ZN8pygpukit3ops9gemv_nvf421gemv_nvf4_bf16_kernelINS1_14GemvNvf4ConfigEEEvPK13__nv_bfloat16PKhS8_PS4_iif_param_0];
	ld.param.u64 	%rd5, [_ZN8pygpukit3ops9gemv_nvf421gemv_nvf4_bf16_kernelINS1_14GemvNvf4ConfigEEEvPK13__nv_bfloat16PKhS8_PS4_iif_param_1];
	ld.param.u64 	%rd6, [_ZN8pygpukit3ops9gemv_nvf421gemv_nvf4_bf16_kernelINS1_14GemvNvf4ConfigEEEvPK13__nv_bfloat16PKhS8_PS4_iif_param_2];
	ld.param.u64 	%rd7, [_ZN8pygpukit3ops9gemv_nvf421gemv_nvf4_bf16_kernelINS1_14GemvNvf4ConfigEEEvPK13__nv_bfloat16PKhS8_PS4_iif_param_3];
	ld.param.u32 	%r12, [_ZN8pygpukit3ops9gemv_nvf421gemv_nvf4_bf16_kernelINS1_14GemvNvf4ConfigEEEvPK13__nv_bfloat16PKhS8_PS4_iif_param_4];
	ld.param.u32 	%r13, [_ZN8pygpukit3ops9gemv_nvf421gemv_nvf4_bf16_kernelINS1_14GemvNvf4ConfigEEEvPK13__nv_bfloat16PKhS8_PS4_iif_param_5];
	ld.param.f32 	%f12, [_ZN8pygpukit3ops9gemv_nvf421gemv_nvf4_bf16_kernelINS1_14GemvNvf4ConfigEEEvPK13__nv_bfloat16PKhS8_PS4_iif_param_6];
	mov.u32 	%r14, %tid.x;
	mov.u32 	%r15, %ctaid.x;
	shl.b32 	%r16, %r15, 8;
	add.s32 	%r1, %r16, %r14;
	setp.ge.s32 	%p1, %r1, %r13;
	@%p1 bra 	$L__BB1_10;
	cvt.s64.s32 	%rd1, %r1;
	setp.lt.s32 	%p2, %r12, 1;
	mov.f32 	%f28, 0f00000000;
	@%p2 bra 	$L__BB1_9;
	add.s32 	%r18, %r12, 31;
	shr.u32 	%r2, %r18, 5;
	cvta.to.global.u64 	%rd8, %rd4;
	add.s64 	%rd2, %rd8, 2;
	mov.f32 	%f28, 0f00000000;
	mov.b32 	%r31, 0;
	mov.u64 	%rd18, _ZN8pygpukit3ops9gemv_nvf48NVF4_LUTE;
$L__BB1_3:
	mul.lo.s32 	%r20, %r31, %r13;
	cvt.s64.s32 	%rd10, %r20;
	add.s64 	%rd11, %rd10, %rd1;
	add.s64 	%rd9, %rd6, %rd11;
	// begin inline asm
	ld.global.nc.u8 %r19, [%rd9];
	// end inline asm
	cvt.u16.u32 	%rs1, %r19;
	and.b16  	%rs2, %rs1, 7;
	cvt.rn.f32.u16 	%f15, %rs2;
	fma.rn.f32 	%f16, %f15, 0f3E000000, 0f3F800000;
	shl.b32 	%r21, %r19, 20;
	and.b32  	%r22, %r21, 125829120;
	add.s32 	%r23, %r22, 1006632960;
	mov.b32 	%f17, %r23;
	mul.f32 	%f2, %f16, %f17;
	shl.b32 	%r33, %r31, 5;
	setp.le.s32 	%p3, %r12, %r33;
	@%p3 bra 	$L__BB1_8;
	add.s32 	%r32, %r33, 1;
	add.s32 	%r24, %r33, 32;
	min.s32 	%r6, %r24, %r12;
$L__BB1_5:
	mul.wide.u32 	%rd13, %r33, 2;
	add.s64 	%rd3, %rd2, %rd13;
	shr.u32 	%r26, %r33, 1;
	mul.lo.s32 	%r27, %r13, %r26;
	cvt.s64.s32 	%rd14, %r27;
	add.s64 	%rd15, %rd14, %rd1;
	add.s64 	%rd12, %rd5, %rd15;
	// begin inline asm
	ld.global.nc.u8 %r25, [%rd12];
	// end inline asm
	cvt.u16.u32 	%rs4, %r25;
	and.b16  	%rs5, %rs4, 240;
	shl.b32 	%r28, %r25, 2;
	cvt.u64.u32 	%rd16, %r28;
	and.b64  	%rd17, %rd16, 60;
	add.s64 	%rd19, %rd18, %rd17;
	ld.const.f32 	%f4, [%rd19];
	shr.u16 	%rs6, %rs5, 4;
	cvt.u32.u16 	%r29, %rs6;
	mul.wide.u32 	%rd20, %r29, 4;
	add.s64 	%rd21, %rd18, %rd20;
	ld.const.f32 	%f5, [%rd21];
	ld.global.nc.u16 	%rs3, [%rd3+-2];
	// begin inline asm
	{ cvt.f32.bf16 %f18, %rs3;}

	// end inline asm
	setp.ge.s32 	%p4, %r32, %r12;
	mov.f32 	%f27, 0f00000000;
	@%p4 bra 	$L__BB1_7;
	ld.global.nc.u16 	%rs7, [%rd3];
	// begin inline asm
	{ cvt.f32.bf16 %f27, %rs7;}

	// end inline asm
$L__BB1_7:
	mul.f32 	%f21, %f2, %f4;
	fma.rn.f32 	%f22, %f18, %f21, %f28;
	mul.f32 	%f23, %f2, %f5;
	fma.rn.f32 	%f28, %f27, %f23, %f22;
	add.s32 	%r33, %r33, 2;
	add.s32 	%r10, %r32, 2;
	add.s32 	%r30, %r32, 1;
	setp.lt.s32 	%p5, %r30, %r6;
	mov.u32 	%r32, %r10;
	@%p5 bra 	$L__BB1_5;
$L__BB1_8:
	add.s32 	%r31, %r31, 1;
	setp.ne.s32 	%p6, %r31, %r2;
	@%p6 bra 	$L__BB1_3;
$L__BB1_9:
	mul.f32 	%f24, %f12, %f28;
	// begin inline asm
	{  cvt.rn.bf16.f32 %rs8, %f24;}

	// end inline asm
	cvta.to.global.u64 	%rd22, %rd7;
	shl.b64 	%rd23, %rd1, 1;
	add.s64 	%rd24, %rd22, %rd23;
	st.global.u16 	[%rd24], %rs8;
$L__BB1_10:
	ret;

}
	// .globl	_ZN8pygpukit3ops9gemv_nvf428quantize_bf16_to_nvf4_kernelEPK13__nv_bfloat16PhS5_ii
.visible .entry _ZN8pygpukit3ops9gemv_nvf428quantize_bf16_to_nvf4_kernelEPK13__nv_bfloat16PhS5_ii(
	.param .u64 .ptr .align 1 _ZN8pygpukit3ops9gemv_nvf428quantize_bf16_to_nvf4_kernelEPK13__nv_bfloat16PhS5_ii_param_0,
	.param .u64 .ptr .align 1 _ZN8pygpukit3ops9gemv_nvf428quantize_bf16_to_nvf4_kernelEPK13__nv_bfloat16PhS5_ii_param_1,
	.param .u64 .ptr .align 1 _ZN8pygpukit3ops9gemv_nvf428quantize_bf16_to_nvf4_kernelEPK13__nv_bfloat16PhS5_ii_param_2,
	.param .u32 _ZN8pygpukit3ops9gemv_nvf428quantize_bf16_to_nvf4_kernelEPK13__nv_bfloat16PhS5_ii_param_3,
	.param .u32 _ZN8pygpukit3ops9gemv_nvf428quantize_bf16_to_nvf4_kernelEPK13__nv_bfloat16PhS5_ii_param_4
)
{
	.reg .pred 	%p<77>;
	.reg .b16 	%rs<102>;
	.reg .b32 	%r<113>;
	.reg .b32 	%f<164>;
	.reg .b64 	%rd<63>;

	ld.param.u64 	%rd7, [_ZN8pygpukit3ops9gemv_nvf428quantize_bf16_to_nvf4_kernelEPK13__nv_bfloat16PhS5_ii_param_0];
	ld.param.u64 	%rd8, [_ZN8pygpukit3ops9gemv_nvf428quantize_bf16_to_nvf4_kernelEPK13__nv_bfloat16PhS5_ii_param_1];
	ld.param.u64 	%rd6, [_ZN8pygpukit3ops9gemv_nvf428quantize_bf16_to_nvf4_kernelEPK13__nv_bfloat16PhS5_ii_param_2];
	ld.param.u32 	%r56, [_ZN8pygpukit3ops9gemv_nvf428quantize_bf16_to_nvf4_kernelEPK13__nv_bfloat16PhS5_ii_param_3];
	ld.param.u32 	%r57, [_ZN8pygpukit3ops9gemv_nvf428quantize_bf16_to_nvf4_kernelEPK13__nv_bfloat16PhS5_ii_param_4];
	cvta.to.global.u64 	%rd1, %rd8;
	cvta.to.global.u64 	%rd2, %rd7;
	mov.u32 	%r58, %ctaid.x;
	mov.u32 	%r59, %ntid.x;
	mul.lo.s32 	%r1, %r58, %r59;
	mov.u32 	%r2, %tid.x;
	add.s32 	%r3, %r1, %r2;
	mov.u32 	%r4, %ctaid.y;
	setp.ge.s32 	%p1, %r3, %r57;
	@%p1 bra 	$L__BB2_116;
	shl.b32 	%r107, %r4, 5;
	add.s32 	%r60, %r107, 32;
	min.s32 	%r6, %r60, %r56;
	setp.le.s32 	%p2, %r56, %r107;
	mov.f32 	%f157, 0f00000000;
	@%p2 bra 	$L__BB2_14;
	add.s32 	%r61, %r107, 1;
	max.s32 	%r7, %r6, %r61;
	and.b32  	%r8, %r7, 15;
	sub.s32 	%r62, %r107, %r7;
	setp.gt.u32 	%p3, %r62, -16;
	mov.f32 	%f157, 0f00000000;
	mov.u32 	%r99, %r107;
	@%p3 bra 	$L__BB2_5;
	mul.lo.s32 	%r63, %r4, %r57;
	shl.b32 	%r64, %r63, 5;
	add.s32 	%r65, %r2, %r64;
	add.s32 	%r97, %r65, %r1;
	shl.b32 	%r10, %r57, 4;
	add.s32 	%r66, %r107, %r8;
	sub.s32 	%r96, %r66, %r7;
	mov.f32 	%f157, 0f00000000;
	mul.wide.s32 	%rd11, %r57, 2;
	mov.u32 	%r99, %r107;
$L__BB2_4:
	.pragma "nounroll";
	mul.wide.s32 	%rd9, %r97, 2;
	add.s64 	%rd10, %rd2, %rd9;
	ld.global.nc.u16 	%rs55, [%rd10];
	// begin inline asm
	{ cvt.f32.bf16 %f40, %rs55;}

	// end inline asm
	abs.f32 	%f56, %f40;
	max.f32 	%f57, %f157, %f56;
	add.s64 	%rd12, %rd10, %rd11;
	ld.global.nc.u16 	%rs56, [%rd12];
	// begin inline asm
	{ cvt.f32.bf16 %f41, %rs56;}

	// end inline asm
	abs.f32 	%f58, %f41;
	max.f32 	%f59, %f57, %f58;
	add.s64 	%rd13, %rd12, %rd11;
	ld.global.nc.u16 	%rs57, [%rd13];
	// begin inline asm
	{ cvt.f32.bf16 %f42, %rs57;}

	// end inline asm
	abs.f32 	%f60, %f42;
	max.f32 	%f61, %f59, %f60;
	add.s64 	%rd14, %rd13, %rd11;
	ld.global.nc.u16 	%rs58, [%rd14];
	// begin inline asm
	{ cvt.f32.bf16 %f43, %rs58;}

	// end inline asm
	abs.f32 	%f62, %f43;
	max.f32 	%f63, %f61, %f62;
	add.s64 	%rd15, %rd14, %rd11;
	ld.global.nc.u16 	%rs59, [%rd15];
	// begin inline asm
	{ cvt.f32.bf16 %f44, %rs59;}

	// end inline asm
	abs.f32 	%f64, %f44;
	max.f32 	%f65, %f63, %f64;
	add.s64 	%rd16, %rd15, %rd11;
	ld.global.nc.u16 	%rs60, [%rd16];
	// begin inline asm
	{ cvt.f32.bf16 %f45, %rs60;}

	// end inline asm
	abs.f32 	%f66, %f45;
	max.f32 	%f67, %f65, %f66;
	add.s64 	%rd17, %rd16, %rd11;
	ld.global.nc.u16 	%rs61, [%rd17];
	// begin inline asm
	{ cvt.f32.bf16 %f46, %rs61;}

	// end inline asm
	abs.f32 	%f68, %f46;
	max.f32 	%f69, %f67, %f68;
	add.s64 	%rd18, %rd17, %rd11;
	ld.global.nc.u16 	%rs62, [%rd18];
	// begin inline asm
	{ cvt.f32.bf16 %f47, %rs62;}

	// end inline asm
	abs.f32 	%f70, %f47;
	max.f32 	%f71, %f69, %f70;
	add.s64 	%rd19, %rd18, %rd11;
	ld.global.nc.u16 	%rs63, [%rd19];
	// begin inline asm
	{ cvt.f32.bf16 %f48, %rs63;}

	// end inline asm
	abs.f32 	%f72, %f48;
	max.f32 	%f73, %f71, %f72;
	add.s64 	%rd20, %rd19, %rd11;
	ld.global.nc.u16 	%rs64, [%rd20];
	// begin inline asm
	{ cvt.f32.bf16 %f49, %rs64;}

	// end inline asm
	abs.f32 	%f74, %f49;
	max.f32 	%f75, %f73, %f74;
	add.s64 	%rd21, %rd20, %rd11;
	ld.global.nc.u16 	%rs65, [%rd21];
	// begin inline asm
	{ cvt.f32.bf16 %f50, %rs65;}

	// end inline asm
	abs.f32 	%f76, %f50;
	max.f32 	%f77, %f75, %f76;
	add.s64 	%rd22, %rd21, %rd11;
	ld.global.nc.u16 	%rs66, [%rd22];
	// begin inline asm
	{ cvt.f32.bf16 %f51, %rs66;}

	// end inline asm
	abs.f32 	%f78, %f51;
	max.f32 	%f79, %f77, %f78;
	add.s64 	%rd23, %rd22, %rd11;
	ld.global.nc.u16 	%rs67, [%rd23];
	// begin inline asm
	{ cvt.f32.bf16 %f52, %rs67;}

	// end inline asm
	abs.f32 	%f80, %f52;
	max.f32 	%f81, %f79, %f80;
	add.s64 	%rd24, %rd23, %rd11;
	ld.global.nc.u16 	%rs68, [%rd24];
	// begin inline asm
	{ cvt.f32.bf16 %f53, %rs68;}

	// end inline asm
	abs.f32 	%f82, %f53;
	max.f32 	%f83, %f81, %f82;
	add.s64 	%rd25, %rd24, %rd11;
	ld.global.nc.u16 	%rs69, [%rd25];
	// begin inline asm
	{ cvt.f32.bf16 %f54, %rs69;}

	// end inline asm
	abs.f32 	%f84, %f54;
	max.f32 	%f85, %f83, %f84;
	add.s64 	%rd26, %rd25, %rd11;
	ld.global.nc.u16 	%rs70, [%rd26];
	// begin inline asm
	{ cvt.f32.bf16 %f55, %rs70;}

	// end inline asm
	abs.f32 	%f86, %f55;
	max.f32 	%f157, %f85, %f86;
	add.s32 	%r99, %r99, 16;
	add.s32 	%r97, %r97, %r10;
	add.s32 	%r96, %r96, 16;
	setp.ne.s32 	%p4, %r96, 0;
	@%p4 bra 	$L__BB2_4;
$L__BB2_5:
	setp.eq.s32 	%p5, %r8, 0;
	@%p5 bra 	$L__BB2_14;
	and.b32  	%r19, %r7, 7;
	setp.lt.u32 	%p6, %r8, 8;
	@%p6 bra 	$L__BB2_8;
	mad.lo.s32 	%r67, %r99, %r57, %r3;
	mul.wide.s32 	%rd27, %r67, 2;
	add.s64 	%rd28, %rd2, %rd27;
	ld.global.nc.u16 	%rs71, [%rd28];
	// begin inline asm
	{ cvt.f32.bf16 %f88, %rs71;}

	// end inline asm
	abs.f32 	%f96, %f88;
	max.f32 	%f97, %f157, %f96;
	mul.wide.s32 	%rd29, %r57, 2;
	add.s64 	%rd30, %rd28, %rd29;
	ld.global.nc.u16 	%rs72, [%rd30];
	// begin inline asm
	{ cvt.f32.bf16 %f89, %rs72;}

	// end inline asm
	abs.f32 	%f98, %f89;
	max.f32 	%f99, %f97, %f98;
	add.s64 	%rd31, %rd30, %rd29;
	ld.global.nc.u16 	%rs73, [%rd31];
	// begin inline asm
	{ cvt.f32.bf16 %f90, %rs73;}

	// end inline asm
	abs.f32 	%f100, %f90;
	max.f32 	%f101, %f99, %f100;
	add.s64 	%rd32, %rd31, %rd29;
	ld.global.nc.u16 	%rs74, [%rd32];
	// begin inline asm
	{ cvt.f32.bf16 %f91, %rs74;}

	// end inline asm
	abs.f32 	%f102, %f91;
	max.f32 	%f103, %f101, %f102;
	add.s64 	%rd33, %rd32, %rd29;
	ld.global.nc.u16 	%rs75, [%rd33];
	// begin inline asm
	{ cvt.f32.bf16 %f92, %rs75;}

	// end inline asm
	abs.f32 	%f104, %f92;
	max.f32 	%f105, %f103, %f104;
	add.s64 	%rd34, %rd33, %rd29;
	ld.global.nc.u16 	%rs76, [%rd34];
	// begin inline asm
	{ cvt.f32.bf16 %f93, %rs76;}

	// end inline asm
	abs.f32 	%f106, %f93;
	max.f32 	%f107, %f105, %f106;
	add.s64 	%rd35, %rd34, %rd29;
	ld.global.nc.u16 	%rs77, [%rd35];
	// begin inline asm
	{ cvt.f32.bf16 %f94, %rs77;}

	// end inline asm
	abs.f32 	%f108, %f94;
	max.f32 	%f109, %f107, %f108;
	add.s64 	%rd36, %rd35, %rd29;
	ld.global.nc.u16 	%rs78, [%rd36];
	// begin inline asm
	{ cvt.f32.bf16 %f95, %rs78;}

	// end inline asm
	abs.f32 	%f110, %f95;
	max.f32 	%f157, %f109, %f110;
	add.s32 	%r99, %r99, 8;
$L__BB2_8:
	setp.eq.s32 	%p7, %r19, 0;
	@%p7 bra 	$L__BB2_14;
	and.b32  	%r22, %r7, 3;
	setp.lt.u32 	%p8, %r19, 4;
	@%p8 bra 	$L__BB2_11;
	mad.lo.s32 	%r68, %r99, %r57, %r3;
	mul.wide.s32 	%rd37, %r68, 2;
	add.s64 	%rd38, %rd2, %rd37;
	ld.global.nc.u16 	%rs79, [%rd38];
	// begin inline asm
	{ cvt.f32.bf16 %f112, %rs79;}

	// end inline asm
	abs.f32 	%f116, %f112;
	max.f32 	%f117, %f157, %f116;
	mul.wide.s32 	%rd39, %r57, 2;
	add.s64 	%rd40, %rd38, %rd39;
	ld.global.nc.u16 	%rs80, [%rd40];
	// begin inline asm
	{ cvt.f32.bf16 %f113, %rs80;}

	// end inline asm
	abs.f32 	%f118, %f113;
	max.f32 	%f119, %f117, %f118;
	add.s64 	%rd41, %rd40, %rd39;
	ld.global.nc.u16 	%rs81, [%rd41];
	// begin inline asm
	{ cvt.f32.bf16 %f114, %rs81;}

	// end inline asm
	abs.f32 	%f120, %f114;
	max.f32 	%f121, %f119, %f120;
	add.s64 	%rd42, %rd41, %rd39;
	ld.global.nc.u16 	%rs82, [%rd42];
	// begin inline asm
	{ cvt.f32.bf16 %f115, %rs82;}

	// end inline asm
	abs.f32 	%f122, %f115;
	max.f32 	%f157, %f121, %f122;
	add.s32 	%r99, %r99, 4;
$L__BB2_11:
	setp.eq.s32 	%p9, %r22, 0;
	@%p9 bra 	$L__BB2_14;
	mad.lo.s32 	%r103, %r99, %r57, %r3;
	neg.s32 	%r102, %r22;
$L__BB2_13:
	.pragma "nounroll";
	mul.wide.s32 	%rd43, %r103, 2;
	add.s64 	%rd44, %rd2, %rd43;
	ld.global.nc.u16 	%rs83, [%rd44];
	// begin inline asm
	{ cvt.f32.bf16 %f123, %rs83;}

	// end inline asm
	abs.f32 	%f124, %f123;
	max.f32 	%f157, %f157, %f124;
	add.s32 	%r103, %r103, %r57;
	add.s32 	%r102, %r102, 1;
	setp.ne.s32 	%p10, %r102, 0;
	@%p10 bra 	$L__BB2_13;
$L__BB2_14:
	setp.gt.f32 	%p11, %f157, 0f322BCC77;
	div.rn.f32 	%f125, %f157, 0f40C00000;
	selp.f32 	%f160, %f125, 0f3F800000, %p11;
	setp.ltu.f32 	%p12, %f160, 0f40000000;
	@%p12 bra 	$L__BB2_17;
	mov.b32 	%r104, 0;
$L__BB2_16:
	mul.f32 	%f160, %f160, 0f3F000000;
	add.s32 	%r106, %r104, 1;
	setp.ge.f32 	%p13, %f160, 0f40000000;
	setp.lt.u32 	%p14, %r104, 7;
	and.pred  	%p15, %p13, %p14;
	mov.u32 	%r104, %r106;
	@%p15 bra 	$L__BB2_16;
	bra.uni 	$L__BB2_20;
$L__BB2_17:
	setp.leu.f32 	%p16, %f160, 0f322BCC77;
	setp.geu.f32 	%p17, %f160, 0f3F800000;
	mov.b32 	%r106, 0;
	or.pred  	%p18, %p17, %p16;
	@%p18 bra 	$L__BB2_20;
	mov.b32 	%r105, 0;
$L__BB2_19:
	add.f32 	%f160, %f160, %f160;
	add.s32 	%r106, %r105, -1;
	setp.lt.f32 	%p19, %f160, 0f3F800000;
	setp.gt.s32 	%p20, %r105, -6;
	and.pred  	%p21, %p19, %p20;
	mov.u32 	%r105, %r106;
	@%p21 bra 	$L__BB2_19;
$L__BB2_20:
	setp.le.s32 	%p22, %r56, %r107;
	add.f32 	%f126, %f160, 0fBF800000;
	mul.f32 	%f127, %f126, 0f41000000;
	cvt.rni.s32.f32 	%r72, %f127;
	min.s32 	%r73, %r72, 7;
	max.s32 	%r74, %r73, 0;
	min.s32 	%r75, %r106, 8;
	shl.b32 	%r76, %r75, 3;
	add.s32 	%r77, %r76, 56;
	and.b32  	%r78, %r77, 120;
	or.b32  	%r79, %r74, %r78;
	mad.lo.s32 	%r80, %r57, %r4, %r3;
	cvt.s64.s32 	%rd45, %r80;
	cvta.to.global.u64 	%rd46, %rd6;
	add.s64 	%rd47, %rd46, %rd45;
	st.global.u8 	[%rd47], %r79;
	cvt.rn.f32.u32 	%f128, %r74;
	fma.rn.f32 	%f129, %f128, 0f3E000000, 0f3F800000;
	shl.b32 	%r81, %r75, 23;
	add.s32 	%r82, %r81, 1065353216;
	mov.b32 	%f130, %r82;
	mov.f32 	%f131, 0f3F800000;
	mul.rn.f32 	%f132, %f131, %f130;
	mul.rn.f32 	%f133, %f132, %f131;
	mul.rn.f32 	%f134, %f133, %f131;
	mul.rn.f32 	%f135, %f134, %f131;
	mul.f32 	%f136, %f129, %f135;
	rcp.rn.f32 	%f20, %f136;
	@%p22 bra 	$L__BB2_116;
	add.s32 	%r36, %r107, 2;
	max.s32 	%r83, %r6, %r36;
	not.b32 	%r84, %r107;
	add.s32 	%r37, %r83, %r84;
	and.b32  	%r85, %r37, 2;
	setp.ne.s32 	%p23, %r85, 0;
	@%p23 bra 	$L__BB2_53;
	mad.lo.s32 	%r86, %r107, %r57, %r3;
	mul.wide.s32 	%rd48, %r86, 2;
	add.s64 	%rd3, %rd2, %rd48;
	ld.global.nc.u16 	%rs84, [%rd3];
	// begin inline asm
	{ cvt.f32.bf16 %f137, %rs84;}

	// end inline asm
	add.s32 	%r87, %r107, 1;
	setp.le.u32 	%p24, %r56, %r87;
	mov.f32 	%f161, 0f00000000;
	@%p24 bra 	$L__BB2_24;
	mul.wide.s32 	%rd49, %r57, 2;
	add.s64 	%rd50, %rd3, %rd49;
	ld.global.nc.u16 	%rs85, [%rd50];
	// begin inline asm
	{ cvt.f32.bf16 %f139, %rs85;}

	// end inline asm
	mul.f32 	%f161, %f20, %f139;
$L__BB2_24:
	mul.f32 	%f140, %f20, %f137;
	setp.lt.f32 	%p25, %f140, 0f00000000;
	selp.b16 	%rs96, 8, 0, %p25;
	abs.f32 	%f24, %f140;
	setp.lt.f32 	%p26, %f24, 0f3E800000;
	@%p26 bra 	$L__BB2_38;
	setp.lt.f32 	%p27, %f24, 0f3F400000;
	@%p27 bra 	$L__BB2_37;
	setp.lt.f32 	%p28, %f24, 0f3FA00000;
	@%p28 bra 	$L__BB2_36;
	setp.lt.f32 	%p29, %f24, 0f3FE00000;
	@%p29 bra 	$L__BB2_35;
	setp.lt.f32 	%p30, %f24, 0f40200000;
	@%p30 bra 	$L__BB2_34;
	setp.lt.f32 	%p31, %f24, 0f40600000;
	@%p31 bra 	$L__BB2_33;
	setp.lt.f32 	%p32, %f24, 0f40A00000;
	@%p32 bra 	$L__BB2_32;
	or.b16  	%rs96, %rs96, 7;
	bra.uni 	$L__BB2_38;
$L__BB2_32:
	or.b16  	%rs96, %rs96, 6;
	bra.uni 	$L__BB2_38;
$L__BB2_33:
	or.b16  	%rs96, %rs96, 5;
	bra.uni 	$L__BB2_38;
$L__BB2_34:
	or.b16  	%rs96, %rs96, 4;
	bra.uni 	$L__BB2_38;
$L__BB2_35:
	or.b16  	%rs96, %rs96, 3;
	bra.uni 	$L__BB2_38;
$L__BB2_36:
	or.b16  	%rs96, %rs96, 2;
	bra.uni 	$L__BB2_38;
$L__BB2_37:
	or.b16  	%rs96, %rs96, 1;
$L__BB2_38:
	setp.lt.f32 	%p33, %f161, 0f00000000;
	selp.b16 	%rs97, 8, 0, %p33;
	abs.f32 	%f25, %f161;
	setp.lt.f32 	%p34, %f25, 0f3E800000;
	@%p34 bra 	$L__BB2_52;
	setp.lt.f32 	%p35, %f25, 0f3F400000;
	@%p35 bra 	$L__BB2_51;
	setp.lt.f32 	%p36, %f25, 0f3FA00000;
	@%p36 bra 	$L__BB2_50;
	setp.lt.f32 	%p37, %f25, 0f3FE00000;
	@%p37 bra 	$L__BB2_49;
	setp.lt.f32 	%p38, %f25, 0f40200000;
	@%p38 bra 	$L__BB2_48;
	setp.lt.f32 	%p39, %f25, 0f40600000;
	@%p39 bra 	$L__BB2_47;
	setp.lt.f32 	%p40, %f25, 0f40A00000;
	@%p40 bra 	$L__BB2_46;
	or.b16  	%rs97, %rs97, 7;
	bra.uni 	$L__BB2_52;
$L__BB2_46:
	or.b16  	%rs97, %rs97, 6;
	bra.uni 	$L__BB2_52;
$L__BB2_47:
	or.b16  	%rs97, %rs97, 5;
	bra.uni 	$L__BB2_52;
$L__BB2_48:
	or.b16  	%rs97, %rs97, 4;
	bra.uni 	$L__BB2_52;
$L__BB2_49:
	or.b16  	%rs97, %rs97, 3;
	bra.uni 	$L__BB2_52;
$L__BB2_50:
	or.b16  	%rs97, %rs97, 2;
	bra.uni 	$L__BB2_52;
$L__BB2_51:
	or.b16  	%rs97, %rs97, 1;
$L__BB2_52:
	shl.b16 	%rs86, %rs97, 4;
	or.b16  	%rs87, %rs86, %rs96;
	mul.lo.s32 	%r88, %r4, %r57;
	shl.b32 	%r89, %r88, 4;
	add.s32 	%r90, %r89, %r3;
	cvt.s64.s32 	%rd51, %r90;
	add.s64 	%rd52, %rd1, %rd51;
	st.global.u8 	[%rd52], %rs87;
	mov.u32 	%r107, %r36;
$L__BB2_53:
	setp.lt.u32 	%p41, %r37, 2;
	@%p41 bra 	$L__BB2_116;
	add.s32 	%r112, %r107, 1;
	add.s32 	%r91, %r107, 2;
	shr.u32 	%r92, %r91, 1;
	mad.lo.s32 	%r111, %r57, %r92, %r3;
	shl.b32 	%r41, %r57, 1;
	shr.u32 	%r93, %r107, 1;
	mad.lo.s32 	%r110, %r57, %r93, %r3;
	mad.lo.s32 	%r109, %r57, %r91, %r3;
	shl.b32 	%r44, %r57, 2;
	mad.lo.s32 	%r108, %r107, %r57, %r3;
	mul.wide.s32 	%rd54, %r57, 2;
$L__BB2_55:
	mov.u32 	%r50, %r112;
	mul.wide.s32 	%rd53, %r108, 2;
	add.s64 	%rd4, %rd2, %rd53;
	ld.global.nc.u16 	%rs88, [%rd4];
	// begin inline asm
	{ cvt.f32.bf16 %f141, %rs88;}

	// end inline asm
	setp.ge.s32 	%p42, %r50, %r6;
	mov.f32 	%f162, 0f00000000;
	@%p42 bra 	$L__BB2_57;
	add.s64 	%rd55, %rd4, %rd54;
	ld.global.nc.u16 	%rs89, [%rd55];
	// begin inline asm
	{ cvt.f32.bf16 %f143, %rs89;}

	// end inline asm
	mul.f32 	%f162, %f20, %f143;
$L__BB2_57:
	mul.f32 	%f144, %f20, %f141;
	setp.lt.f32 	%p43, %f144, 0f00000000;
	selp.b16 	%rs98, 8, 0, %p43;
	abs.f32 	%f29, %f144;
	setp.lt.f32 	%p44, %f29, 0f3E800000;
	@%p44 bra 	$L__BB2_71;
	setp.geu.f32 	%p45, %f29, 0f3F400000;
	@%p45 bra 	$L__BB2_60;
	or.b16  	%rs98, %rs98, 1;
	bra.uni 	$L__BB2_71;
$L__BB2_60:
	setp.geu.f32 	%p46, %f29, 0f3FA00000;
	@%p46 bra 	$L__BB2_62;
	or.b16  	%rs98, %rs98, 2;
	bra.uni 	$L__BB2_71;
$L__BB2_62:
	setp.geu.f32 	%p47, %f29, 0f3FE00000;
	@%p47 bra 	$L__BB2_64;
	or.b16  	%rs98, %rs98, 3;
	bra.uni 	$L__BB2_71;
$L__BB2_64:
	setp.geu.f32 	%p48, %f29, 0f40200000;
	@%p48 bra 	$L__BB2_66;
	or.b16  	%rs98, %rs98, 4;
	bra.uni 	$L__BB2_71;
$L__BB2_66:
	setp.geu.f32 	%p49, %f29, 0f40600000;
	@%p49 bra 	$L__BB2_68;
	or.b16  	%rs98, %rs98, 5;
	bra.uni 	$L__BB2_71;
$L__BB2_68:
	setp.geu.f32 	%p50, %f29, 0f40A00000;
	@%p50 bra 	$L__BB2_70;
	or.b16  	%rs98, %rs98, 6;
	bra.uni 	$L__BB2_71;
$L__BB2_70:
	or.b16  	%rs98, %rs98, 7;
$L__BB2_71:
	setp.lt.f32 	%p51, %f162, 0f00000000;
	selp.b16 	%rs99, 8, 0, %p51;
	abs.f32 	%f30, %f162;
	setp.lt.f32 	%p52, %f30, 0f3E800000;
	@%p52 bra 	$L__BB2_85;
	setp.geu.f32 	%p53, %f30, 0f3F400000;
	@%p53 bra 	$L__BB2_74;
	or.b16  	%rs99, %rs99, 1;
	bra.uni 	$L__BB2_85;
$L__BB2_74:
	setp.geu.f32 	%p54, %f30, 0f3FA00000;
	@%p54 bra 	$L__BB2_76;
	or.b16  	%rs99, %rs99, 2;
	bra.uni 	$L__BB2_85;
$L__BB2_76:
	setp.geu.f32 	%p55, %f30, 0f3FE00000;
	@%p55 bra 	$L__BB2_78;
	or.b16  	%rs99, %rs99, 3;
	bra.uni 	$L__BB2_85;
$L__BB2_78:
	setp.geu.f32 	%p56, %f30, 0f40200000;
	@%p56 bra 	$L__BB2_80;
	or.b16  	%rs99, %rs99, 4;
	bra.uni 	$L__BB2_85;
$L__BB2_80:
	setp.geu.f32 	%p57, %f30, 0f40600000;
	@%p57 bra 	$L__BB2_82;
	or.b16  	%rs99, %rs99, 5;
	bra.uni 	$L__BB2_85;
$L__BB2_82:
	setp.geu.f32 	%p58, %f30, 0f40A00000;
	@%p58 bra 	$L__BB2_84;
	or.b16  	%rs99, %rs99, 6;
	bra.uni 	$L__BB2_85;
$L__BB2_84:
	or.b16  	%rs99, %rs99, 7;
$L__BB2_85:
	shl.b16 	%rs91, %rs99, 4;
	or.b16  	%rs92, %rs91, %rs98;
	cvt.s64.s32 	%rd56, %r110;
	add.s64 	%rd57, %rd1, %rd56;
	st.global.u8 	[%rd57], %rs92;
	mul.wide.s32 	%rd58, %r109, 2;
	add.s64 	%rd5, %rd2, %rd58;
	ld.global.nc.u16 	%rs90, [%rd5];
	// begin inline asm
	{ cvt.f32.bf16 %f145, %rs90;}

	// end inline asm
	add.s32 	%r94, %r50, 2;
	setp.ge.s32 	%p59, %r94, %r6;
	mov.f32 	%f163, 0f00000000;
	@%p59 bra 	$L__BB2_87;
	add.s64 	%rd60, %rd5, %rd54;
	ld.global.nc.u16 	%rs93, [%rd60];
	// begin inline asm
	{ cvt.f32.bf16 %f147, %rs93;}

	// end inline asm
	mul.f32 	%f163, %f20, %f147;
$L__BB2_87:
	mul.f32 	%f148, %f20, %f145;
	setp.lt.f32 	%p60, %f148, 0f00000000;
	selp.b16 	%rs100, 8, 0, %p60;
	abs.f32 	%f34, %f148;
	setp.lt.f32 	%p61, %f34, 0f3E800000;
	@%p61 bra 	$L__BB2_101;
	setp.lt.f32 	%p62, %f34, 0f3F400000;
	@%p62 bra 	$L__BB2_100;
	setp.lt.f32 	%p63, %f34, 0f3FA00000;
	@%p63 bra 	$L__BB2_99;
	setp.lt.f32 	%p64, %f34, 0f3FE00000;
	@%p64 bra 	$L__BB2_98;
	setp.lt.f32 	%p65, %f34, 0f40200000;
	@%p65 bra 	$L__BB2_97;
	setp.lt.f32 	%p66, %f34, 0f40600000;
	@%p66 bra 	$L__BB2_96;
	setp.lt.f32 	%p67, %f34, 0f40A00000;
	@%p67 bra 	$L__BB2_95;
	or.b16  	%rs100, %rs100, 7;
	bra.uni 	$L__BB2_101;
$L__BB2_95:
	or.b16  	%rs100, %rs100, 6;
	bra.uni 	$L__BB2_101;
$L__BB2_96:
	or.b16  	%rs100, %rs100, 5;
	bra.uni 	$L__BB2_101;
$L__BB2_97:
	or.b16  	%rs100, %rs100, 4;
	bra.uni 	$L__BB2_101;
$L__BB2_98:
	or.b16  	%rs100, %rs100, 3;
	bra.uni 	$L__BB2_101;
$L__BB2_99:
	or.b16  	%rs100, %rs100, 2;
	bra.uni 	$L__BB2_101;
$L__BB2_100:
	or.b16  	%rs100, %rs100, 1;
$L__BB2_101:
	setp.lt.f32 	%p68, %f163, 0f00000000;
	selp.b16 	%rs101, 8, 0, %p68;
	abs.f32 	%f35, %f163;
	setp.lt.f32 	%p69, %f35, 0f3E800000;
	@%p69 bra 	$L__BB2_115;
	setp.lt.f32 	%p70, %f35, 0f3F400000;
	@%p70 bra 	$L__BB2_114;
	setp.lt.f32 	%p71, %f35, 0f3FA00000;
	@%p71 bra 	$L__BB2_113;
	setp.lt.f32 	%p72, %f35, 0f3FE00000;
	@%p72 bra 	$L__BB2_112;
	setp.lt.f32 	%p73, %f35, 0f40200000;
	@%p73 bra 	$L__BB2_111;
	setp.lt.f32 	%p74, %f35, 0f40600000;
	@%p74 bra 	$L__BB2_110;
	setp.lt.f32 	%p75, %f35, 0f40A00000;
	@%p75 bra 	$L__BB2_109;
	or.b16  	%rs101, %rs101, 7;
	bra.uni 	$L__BB2_115;
$L__BB2_109:
	or.b16  	%rs101, %rs101, 6;
	bra.uni 	$L__BB2_115;
$L__BB2_110:
	or.b16  	%rs101, %rs101, 5;
	bra.uni 	$L__BB2_115;
$L__BB2_111:
	or.b16  	%rs101, %rs101, 4;
	bra.uni 	$L__BB2_115;
$L__BB2_112:
	or.b16  	%rs101, %rs101, 3;
	bra.uni 	$L__BB2_115;
$L__BB2_113:
	or.b16  	%rs101, %rs101, 2;
	bra.uni 	$L__BB2_115;
$L__BB2_114:
	or.b16  	%rs101, %rs101, 1;
$L__BB2_115:
	shl.b16 	%rs94, %rs101, 4;
	or.b16  	%rs95, %rs94, %rs100;
	cvt.s64.s32 	%rd61, %r111;
	add.s64 	%rd62, %rd1, %rd61;
	st.global.u8 	[%rd62], %rs95;
	add.s32 	%r112, %r50, 4;
	add.s32 	%r95, %r50, 3;
	add.s32 	%r111, %r111, %r41;
	add.s32 	%r110, %r110, %r41;
	add.s32 	%r109, %r109, %r44;
	add.s32 	%r108, %r108, %r44;
	setp.lt.s32 	%p76, %r95, %r6;
	@%p76 bra 	$L__BB2_55;
$L__BB2_116:
	ret;

}


// ===== COMPILED SASS (sm_100) =====

	.target	sm_100

	.elftype	@"ET_EXEC"


//--------------------- .note.nv.tkinfo           --------------------------
	.section	.note.nv.tkinfo,"",@"SHT_NOTE"
	.sectionflags	@"SHF_NOTE_NV_TKINFO"
	.tkinfo
        /*0018*/ 	.word	0x00000002
        /*0030*/ 	.string	""
        /*0030*/ 	.string	"ptxas"
        /*0030*/ 	.string	"Cuda compilation tools, release 13.0, V13.0.88"
        /*0030*/ 	.string	"Build cuda_13.0.r13.0/compiler.36424714_0"
        /*0030*/ 	.string	"-arch sm_100 -m 64 "



//--------------------- .note.nv.cuinfo           --------------------------
	.section	.note.nv.cuinfo,"",@"SHT_NOTE"
	.sectionflags	@"SHF_NOTE_NV_CUINFO"
        /*0018*/ 	.short	0x0002
        /*001a*/ 	.short	0x0064
        /*001c*/ 	.short	0x0082
	.zero		2


//--------------------- .nv.info                  --------------------------
	.section	.nv.info,"",@"SHT_CUDA_INFO"
	.align	4


	//----- nvinfo : EIATTR_REGCOUNT
	.align		4
        /*0000*/ 	.byte	0x04, 0x2f
        /*0002*/ 	.short	(.L_2 - .L_1)
	.align		4
.L_1:
        /*0004*/ 	.word	index@(_ZN8pygpukit3ops9gemv_nvf430gemv_nvf4_bf16_kernel_unrolledINS1_14GemvNvf4ConfigEEEvPK13__nv_bfloat16PKhS8_PS4_iif)
        /*0008*/ 	.word	0x00000020


	//----- nvinfo : EIATTR_FRAME_SIZE
	.align		4
.L_2:
        /*000c*/ 	.byte	0x04, 0x11
        /*000e*/ 	.short	(.L_4 - .L_3)
	.align		4
.L_3:
        /*0010*/ 	.word	index@(_ZN8pygpukit3ops9gemv_nvf430gemv_nvf4_bf16_kernel_unrolledINS1_14GemvNvf4ConfigEEEvPK13__nv_bfloat16PKhS8_PS4_iif)
        /*0014*/ 	.word	0x00000040


	//----- nvinfo : EIATTR_REGCOUNT
	.align		4
.L_4:
        /*0018*/ 	.byte	0x04, 0x2f
        /*001a*/ 	.short	(.L_6 - .L_5)
	.align		4
.L_5:
        /*001c*/ 	.word	index@(_ZN8pygpukit3ops9gemv_nvf421gemv_nvf4_bf16_kernelINS1_14GemvNvf4ConfigEEEvPK13__nv_bfloat16PKhS8_PS4_iif)
        /*0020*/ 	.word	0x00000016


	//----- nvinfo : EIATTR_FRAME_SIZE
	.align		4
.L_6:
        /*0024*/ 	.byte	0x04, 0x11
        /*0026*/ 	.short	(.L_8 - .L_7)
	.align		4
.L_7:
        /*0028*/ 	.word	index@(_ZN8pygpukit3ops9gemv_nvf421gemv_nvf4_bf16_kernelINS1_14GemvNvf4ConfigEEEvPK13__nv_bfloat16PKhS8_PS4_iif)
        /*002c*/ 	.word	0x00000000


	//----- nvinfo : EIATTR_REGCOUNT
	.align		4
.L_8:
        /*0030*/ 	.byte	0x04, 0x2f
        /*0032*/ 	.short	(.L_10 - .L_9)
	.align		4
.L_9:
        /*0034*/ 	.word	index@(_ZN8pygpukit3ops9gemv_nvf428quantize_bf16_to_nvf4_kernelEPK13__nv_bfloat16PhS5_ii)
        /*0038*/ 	.word	0x00000020


	//----- nvinfo : EIATTR_FRAME_SIZE
	.align		4
.L_10:
        /*003c*/ 	.byte	0x04, 0x11
        /*003e*/ 	.short	(.L_12 - .L_11)
	.align		4
.L_11:
        /*0040*/ 	.word	index@($__internal_1_$__cuda_sm3x_div_rn_noftz_f32_slowpath)
        /*0044*/ 	.word	0x00000000


	//----- nvinfo : EIATTR_FRAME_SIZE
	.align		4
.L_12:
        /*0048*/ 	.byte	0x04, 0x11
        /*004a*/ 	.short	(.L_14 - .L_13)
	.align		4
.L_13:
        /*004c*/ 	.word	index@($__internal_0_$__cuda_sm20_rcp_rn_f32_slowpath)
        /*0050*/ 	.word	0x00000000


	//----- nvinfo : EIATTR_FRAME_SIZE
	.align		4
.L_14:
        /*0054*/ 	.byte	0x04, 0x11
        /*0056*/ 	.short	(.L_16 - .L_15)
	.align		4
.L_15:
        /*0058*/ 	.word	index@(_ZN8pygpukit3ops9gemv_nvf428quantize_bf16_to_nvf4_kernelEPK13__nv_bfloat16PhS5_ii)
        /*005c*/ 	.word	0x00000000


	//----- nvinfo : EIATTR_MIN_STACK_SIZE
	.align		4
.L_16:
        /*0060*/ 	.byte	0x04, 0x12
        /*0062*/ 	.short	(.L_18 - .L_17)
	.align		4
.L_17:
        /*0064*/ 	.word	index@(_ZN8pygpukit3ops9gemv_nvf428quantize_bf16_to_nvf4_kernelEPK13__nv_bfloat16PhS5_ii)
        /*0068*/ 	.word	0x00000000


	//----- nvinfo : EIATTR_MIN_STACK_SIZE
	.align		4
.L_18:
        /*006c*/ 	.byte	0x04, 0x12
        /*006e*/ 	.short	(.L_20 - .L_19)
	.align		4
.L_19:
        /*0070*/ 	.word	index@(_ZN8pygpukit3ops9gemv_nvf421gemv_nvf4_bf16_kernelINS1_14GemvNvf4ConfigEEEvPK13__nv_bfloat16PKhS8_PS4_iif)
        /*0074*/ 	.word	0x00000000


	//----- nvinfo : EIATTR_MIN_STACK_SIZE
	.align		4
.L_20:
        /*0078*/ 	.byte	0x04, 0x12
        /*007a*/ 	.short	(.L_22 - .L_21)
	.align		4
.L_21:
        /*007c*/ 	.word	index@(_ZN8pygpukit3ops9gemv_nvf430gemv_nvf4_bf16_kernel_unrolledINS1_14GemvNvf4ConfigEEEvPK13__nv_bfloat16PKhS8_PS4_iif)
        /*0080*/ 	.word	0x00000040
.L_22:


//--------------------- .nv.compat                --------------------------
	.section	.nv.compat,"",@"SHT_CUDA_COMPAT_INFO"
	.align	4
        /*0000*/ 	.byte	0x02, 0x09, 0x00, 0x00, 0x02, 0x02, 0x01, 0x00, 0x02, 0x05, 0x05, 0x00, 0x03, 0x07, 0x01, 0x01
        /*0010*/ 	.byte	0x02, 0x03, 0x00, 0x00, 0x02, 0x06, 0x01, 0x00, 0x04, 0x0b, 0x08, 0x00, 0x01, 0x00, 0x00, 0x00
        /*0020*/ 	.byte	0x00, 0x00, 0x00, 0x00


//--------------------- .nv.info._ZN8pygpukit3ops9gemv_nvf428quantize_bf16_to_nvf4_kernelEPK13__nv_bfloat16PhS5_ii --------------------------
	.section	.nv.info._ZN8pygpukit3ops9gemv_nvf428quantize_bf16_to_nvf4_kernelEPK13__nv_bfloat16PhS5_ii,"",@"SHT_CUDA_INFO"
	.sectionflags	@""
	.align	4


	//----- nvinfo : EIATTR_CUDA_API_VERSION
	.align		4
        /*0000*/ 	.byte	0x04, 0x37
        /*0002*/ 	.short	(.L_24 - .L_23)
.L_23:
        /*0004*/ 	.word	0x00000082


	//----- nvinfo : EIATTR_KPARAM_INFO
	.align		4
.L_24:
        /*0008*/ 	.byte	0x04, 0x17
        /*000a*/ 	.short	(.L_26 - .L_25)
.L_25:
        /*000c*/ 	.word	0x00000000
        /*0010*/ 	.short	0x0004
        /*0012*/ 	.short	0x001c
        /*0014*/ 	.byte	0x00, 0xf0, 0x11, 0x00


	//----- nvinfo : EIATTR_KPARAM_INFO
	.align		4
.L_26:
        /*0018*/ 	.byte	0x04, 0x17
        /*001a*/ 	.short	(.L_28 - .L_27)
.L_27:
        /*001c*/ 	.word	0x00000000
        /*0020*/ 	.short	0x0003
        /*0022*/ 	.short	0x0018
        /*0024*/ 	.byte	0x00, 0xf0, 0x11, 0x00


	//----- nvinfo : EIATTR_KPARAM_INFO
	.align		4
.L_28:
        /*0028*/ 	.byte	0x04, 0x17
        /*002a*/ 	.short	(.L_30 - .L_29)
.L_29:
        /*002c*/ 	.word	0x00000000
        /*0030*/ 	.short	0x0002
        /*0032*/ 	.short	0x0010
        /*0034*/ 	.byte	0x00, 0xf5, 0x21, 0x00


	//----- nvinfo : EIATTR_KPARAM_INFO
	.align		4
.L_30:
        /*0038*/ 	.byte	0x04, 0x17
        /*003a*/ 	.short	(.L_32 - .L_31)
.L_31:
        /*003c*/ 	.word	0x00000000
        /*0040*/ 	.short	0x0001
        /*0042*/ 	.short	0x0008
        /*0044*/ 	.byte	0x00, 0xf5, 0x21, 0x00


	//----- nvinfo : EIATTR_KPARAM_INFO
	.align		4
.L_32:
        /*0048*/ 	.byte	0x04, 0x17
        /*004a*/ 	.short	(.L_34 - .L_33)
.L_33:
        /*004c*/ 	.word	0x00000000
        /*0050*/ 	.short	0x0000
        /*0052*/ 	.short	0x0000
        /*0054*/ 	.byte	0x00, 0xf5, 0x21, 0x00


	//----- nvinfo : EIATTR_SPARSE_MMA_MASK
	.align		4
.L_34:
        /*0058*/ 	.byte	0x03, 0x50
        /*005a*/ 	.short	0x0000


	//----- nvinfo : EIATTR_MAXREG_COUNT
	.align		4
        /*005c*/ 	.byte	0x03, 0x1b
        /*005e*/ 	.short	0x00ff


	//----- nvinfo : EIATTR_MERCURY_ISA_VERSION
	.align		4
        /*0060*/ 	.byte	0x03, 0x5f
        /*0062*/ 	.short	0x0101


	//----- nvinfo : EIATTR_VRC_CTA_INIT_COUNT
	.align		4
        /*0064*/ 	.byte	0x02, 0x4a
	.zero		1
	.zero		1


	//----- nvinfo : EIATTR_EXIT_INSTR_OFFSETS
	.align		4
        /*0068*/ 	.byte	0x04, 0x1c
        /*006a*/ 	.short	(.L_36 - .L_35)


	//   ....[0]....
.L_35:
        /*006c*/ 	.word	0x00000080


	//   ....[1]....
        /*0070*/ 	.word	0x00000ed0


	//   ....[2]....
        /*0074*/ 	.word	0x000014c0


	//   ....[3]....
        /*0078*/ 	.word	0x00001fe0


	//----- nvinfo : EIATTR_CRS_STACK_SIZE
	.align		4
.L_36:
        /*007c*/ 	.byte	0x04, 0x1e
        /*007e*/ 	.short	(.L_38 - .L_37)
.L_37:
        /*0080*/ 	.word	0x00000000


	//----- nvinfo : EIATTR_CBANK_PARAM_SIZE
	.align		4
.L_38:
        /*0084*/ 	.byte	0x03, 0x19
        /*0086*/ 	.short	0x0020


	//----- nvinfo : EIATTR_PARAM_CBANK
	.align		4
        /*0088*/ 	.byte	0x04, 0x0a
        /*008a*/ 	.short	(.L_40 - .L_39)
	.align		4
.L_39:
        /*008c*/ 	.word	index@(.nv.constant0._ZN8pygpukit3ops9gemv_nvf428quantize_bf16_to_nvf4_kernelEPK13__nv_bfloat16PhS5_ii)
        /*0090*/ 	.short	0x0380
        /*0092*/ 	.short	0x0020


	//----- nvinfo : EIATTR_SW_WAR
	.align		4
.L_40:
        /*0094*/ 	.byte	0x04, 0x36
        /*0096*/ 	.short	(.L_42 - .L_41)
.L_41:
        /*0098*/ 	.word	0x00000008
.L_42:


//--------------------- .nv.info._ZN8pygpukit3ops9gemv_nvf421gemv_nvf4_bf16_kernelINS1_14GemvNvf4ConfigEEEvPK13__nv_bfloat16PKhS8_PS4_iif --------------------------
	.section	.nv.info._ZN8pygpukit3ops9gemv_nvf421gemv_nvf4_bf16_kernelINS1_14GemvNvf4ConfigEEEvPK13__nv_bfloat16PKhS8_PS4_iif,"",@"SHT_CUDA_INFO"
	.sectionflags	@""
	.align	4


	//----- nvinfo : EIATTR_CUDA_API_VERSION
	.align		4
        /*0000*/ 	.byte	0x04, 0x37
        /*0002*/ 	.short	(.L_44 - .L_43)
.L_43:
        /*0004*/ 	.word	0x00000082


	//----- nvinfo : EIATTR_KPARAM_INFO
	.align		4
.L_44:
        /*0008*/ 	.byte	0x04, 0x17
        /*000a*/ 	.short	(.L_46 - .L_45)
.L_45:
        /*000c*/ 	.word	0x00000000
        /*0010*/ 	.short	0x0006
        /*0012*/ 	.short	0x0028
        /*0014*/ 	.byte	0x00, 0xf0, 0x11, 0x00


	//----- nvinfo : EIATTR_KPARAM_INFO
	.align		4
.L_46:
        /*0018*/ 	.byte	0x04, 0x17
        /*001a*/ 	.short	(.L_48 - .L_47)
.L_47:
        /*001c*/ 	.word	0x00000000
        /*0020*/ 	.short	0x0005
        /*0022*/ 	.short	0x0024
        /*0024*/ 	.byte	0x00, 0xf0, 0x11, 0x00


	//----- nvinfo : EIATTR_KPARAM_INFO
	.align		4
.L_48:
        /*0028*/ 	.byte	0x04, 0x17
        /*002a*/ 	.short	(.L_50 - .L_49)
.L_49:
        /*002c*/ 	.word	0x00000000
        /*0030*/ 	.short	0x0004
        /*0032*/ 	.short	0x0020
        /*0034*/ 	.byte	0x00, 0xf0, 0x11, 0x00


	//----- nvinfo : EIATTR_KPARAM_INFO
	.align		4
.L_50:
        /*0038*/ 	.byte	0x04, 0x17
        /*003a*/ 	.short	(.L_52 - .L_51)
.L_51:
        /*003c*/ 	.word	0x00000000
        /*0040*/ 	.short	0x0003
        /*0042*/ 	.short	0x0018
        /*0044*/ 	.byte	0x00, 0xf5, 0x21, 0x00


	//----- nvinfo : EIATTR_KPARAM_INFO
	.align		4
.L_52:
        /*0048*/ 	.byte	0x04, 0x17
        /*004a*/ 	.short	(.L_54 - .L_53)
.L_53:
        /*004c*/ 	.word	0x00000000
        /*0050*/ 	.short	0x0002
        /*0052*/ 	.short	0x0010
        /*0054*/ 	.byte	0x00, 0xf5, 0x21, 0x00


	//----- nvinfo : EIATTR_KPARAM_INFO
	.align		4
.L_54:
        /*0058*/ 	.byte	0x04, 0x17
        /*005a*/ 	.short	(.L_56 - .L_55)
.L_55:
        /*005c*/ 	.word	0x00000000
        /*0060*/ 	.short	0x0001
        /*0062*/ 	.short	0x0008
        /*0064*/ 	.byte	0x00, 0xf5, 0x21, 0x00


	//----- nvinfo : EIATTR_KPARAM_INFO
	.align		4
.L_56:
        /*0068*/ 	.byte	0x04, 0x17
        /*006a*/ 	.short	(.L_58 - .L_57)
.L_57:
        /*006c*/ 	.word	0x00000000
        /*0070*/ 	.short	0x0000
        /*0072*/ 	.short	0x0000
        /*0074*/ 	.byte	0x00, 0xf5, 0x21, 0x00


	//----- nvinfo : EIATTR_SPARSE_MMA_MASK
	.align		4
.L_58:
        /*0078*/ 	.byte	0x03, 0x50
        /*007a*/ 	.short	0x0000


	//----- nvinfo : EIATTR_MAXREG_COUNT
	.align		4
        /*007c*/ 	.byte	0x03, 0x1b
        /*007e*/ 	.short	0x00ff


	//----- nvinfo : EIATTR_MERCURY_ISA_VERSION
	.align		4
        /*0080*/ 	.byte	0x03, 0x5f
        /*0082*/ 	.short	0x0101


	//----- nvinfo : EIATTR_VRC_CTA_INIT_COUNT
	.align		4
        /*0084*/ 	.byte	0x02, 0x4a
	.zero		1
	.zero		1


	//----- nvinfo : EIATTR_EXIT_INSTR_OFFSETS
	.align		4
        /*0088*/ 	.byte	0x04, 0x1c
        /*008a*/ 	.short	(.L_60 - .L_59)


	//   ....[0]....
.L_59:
        /*008c*/ 	.word	0x00000060


	//   ....[1]....
        /*0090*/ 	.word	0x00000540


	//----- nvinfo : EIATTR_CBANK_PARAM_SIZE
	.align		4
.L_60:
        /*0094*/ 	.byte	0x03, 0x19
        /*0096*/ 	.short	0x002c


	//----- nvinfo : EIATTR_PARAM_CBANK
	.align		4
        /*0098*/ 	.byte	0x04, 0x0a
        /*009a*/ 	.short	(.L_62 - .L_61)
	.align		4
.L_61:
        /*009c*/ 	.word	index@(.nv.constant0._ZN8pygpukit3ops9gemv_nvf421gemv_nvf4_bf16_kernelINS1_14GemvNvf4ConfigEEEvPK13__nv_bfloat16PKhS8_PS4_iif)
        /*00a0*/ 	.short	0x0380
        /*00a2*/ 	.short	0x002c


	//----- nvinfo : EIATTR_SW_WAR
	.align		4
.L_62:
        /*00a4*/ 	.byte	0x04, 0x36
        /*00a6*/ 	.short	(.L_64 - .L_63)
.L_63:
        /*00a8*/ 	.word	0x00000008
.L_64:


//--------------------- .nv.info._ZN8pygpukit3ops9gemv_nvf430gemv_nvf4_bf16_kernel_unrolledINS1_14GemvNvf4ConfigEEEvPK13__nv_bfloat16PKhS8_PS4_iif --------------------------
	.section	.nv.info._ZN8pygpukit3ops9gemv_nvf430gemv_nvf4_bf16_kernel_unrolledINS1_14GemvNvf4ConfigEEEvPK13__nv_bfloat16PKhS8_PS4_iif,"",@"SHT_CUDA_INFO"
	.sectionflags	@""
	.align	4


	//----- nvinfo : EIATTR_CUDA_API_VERSION
	.align		4
        /*0000*/ 	.byte	0x04, 0x37
        /*0002*/ 	.short	(.L_66 - .L_65)
.L_65:
        /*0004*/ 	.word	0x00000082


	//----- nvinfo : EIATTR_KPARAM_INFO
	.align		4
.L_66:
        /*0008*/ 	.byte	0x04, 0x17
        /*000a*/ 	.short	(.L_68 - .L_67)
.L_67:
        /*000c*/ 	.word	0x00000000
        /*0010*/ 	.short	0x0006
        /*0012*/ 	.short	0x0028
        /*0014*/ 	.byte	0x00, 0xf0, 0x11, 0x00


	//----- nvinfo : EIATTR_KPARAM_INFO
	.align		4
.L_68:
        /*0018*/ 	.byte	0x04, 0x17
        /*001a*/ 	.short	(.L_70 - .L_69)
.L_69:
        /*001c*/ 	.word	0x00000000
        /*0020*/ 	.short	0x0005
        /*0022*/ 	.short	0x0024
        /*0024*/ 	.byte	0x00, 0xf0, 0x11, 0x00


	//----- nvinfo : EIATTR_KPARAM_INFO
	.align		4
.L_70:
        /*0028*/ 	.byte	0x04, 0x17
        /*002a*/ 	.short	(.L_72 - .L_71)
.L_71:
        /*002c*/ 	.word	0x00000000
        /*0030*/ 	.short	0x0004
        /*0032*/ 	.short	0x0020
        /*0034*/ 	.byte	0x00, 0xf0, 0x11, 0x00


	//----- nvinfo : EIATTR_KPARAM_INFO
	.align		4
.L_72:
        /*0038*/ 	.byte	0x04, 0x17
        /*003a*/ 	.short	(.L_74 - .L_73)
.L_73:
        /*003c*/ 	.word	0x00000000
        /*0040*/ 	.short	0x0003
        /*0042*/ 	.short	0x0018
        /*0044*/ 	.byte	0x00, 0xf5, 0x21, 0x00


	//----- nvinfo : EIATTR_KPARAM_INFO
	.align		4
.L_74:
        /*0048*/ 	.byte	0x04, 0x17
        /*004a*/ 	.short	(.L_76 - .L_75)
.L_75:
        /*004c*/ 	.word	0x00000000
        /*0050*/ 	.short	0x0002
        /*0052*/ 	.short	0x0010
        /*0054*/ 	.byte	0x00, 0xf5, 0x21, 0x00


	//----- nvinfo : EIATTR_KPARAM_INFO
	.align		4
.L_76:
        /*0058*/ 	.byte	0x04, 0x17
        /*005a*/ 	.short	(.L_78 - .L_77)
.L_77:
        /*005c*/ 	.word	0x00000000
        /*0060*/ 	.short	0x0001
        /*0062*/ 	.short	0x0008
        /*0064*/ 	.byte	0x00, 0xf5, 0x21, 0x00


	//----- nvinfo : EIATTR_KPARAM_INFO
	.align		4
.L_78:
        /*0068*/ 	.byte	0x04, 0x17
        /*006a*/ 	.short	(.L_80 - .L_79)
.L_79:
        /*006c*/ 	.word	0x00000000
        /*0070*/ 	.short	0x0000
        /*0072*/ 	.short	0x0000
        /*0074*/ 	.byte	0x00, 0xf5, 0x21, 0x00


	//----- nvinfo : EIATTR_SPARSE_MMA_MASK
	.align		4
.L_80:
        /*0078*/ 	.byte	0x03, 0x50
        /*007a*/ 	.short	0x0000


	//----- nvinfo : EIATTR_MAXREG_COUNT
	.align		4
        /*007c*/ 	.byte	0x03, 0x1b
        /*007e*/ 	.short	0x00ff


	//----- nvinfo : EIATTR_MERCURY_ISA_VERSION
	.align		4
        /*0080*/ 	.byte	0x03, 0x5f
        /*0082*/ 	.short	0x0101


	//----- nvinfo : EIATTR_VRC_CTA_INIT_COUNT
	.align		4
        /*0084*/ 	.byte	0x02, 0x4a
	.zero		1
	.zero		1


	//----- nvinfo : EIATTR_EXIT_INSTR_OFFSETS
	.align		4
        /*0088*/ 	.byte	0x04, 0x1c
        /*008a*/ 	.short	(.L_82 - .L_81)


	//   ....[0]....
.L_81:
        /*008c*/ 	.word	0x00000080


	//   ....[1]....
        /*0090*/ 	.word	0x00002310


	//----- nvinfo : EIATTR_CBANK_PARAM_SIZE
	.align		4
.L_82:
        /*0094*/ 	.byte	0x03, 0x19
        /*0096*/ 	.short	0x002c


	//----- nvinfo : EIATTR_PARAM_CBANK
	.align		4
        /*0098*/ 	.byte	0x04, 0x0a
        /*009a*/ 	.short	(.L_84 - .L_83)
	.align		4
.L_83:
        /*009c*/ 	.word	index@(.nv.constant0._ZN8pygpukit3ops9gemv_nvf430gemv_nvf4_bf16_kernel_unrolledINS1_14GemvNvf4ConfigEEEvPK13__nv_bfloat16PKhS8_PS4_iif)
        /*00a0*/ 	.short	0x0380
        /*00a2*/ 	.short	0x002c


	//----- nvinfo : EIATTR_SW_WAR
	.align		4
.L_84:
        /*00a4*/ 	.byte	0x04, 0x36
        /*00a6*/ 	.short	(.L_86 - .L_85)
.L_85:
        /*00a8*/ 	.word	0x00000008
.L_86:


//--------------------- .nv.callgraph             --------------------------
	.section	.nv.callgraph,"",@"SHT_CUDA_CALLGRAPH"
	.align	4
	.sectionentsize	8
	.align		4
        /*0000*/ 	.word	0x00000000
	.align		4
        /*0004*/ 	.word	0xffffffff
	.align		4
        /*0008*/ 	.word	0x00000000
	.align		4
        /*000c*/ 	.word	0xfffffffe
	.align		4
        /*0010*/ 	.word	0x00000000
	.align		4
        /*0014*/ 	.word	0xfffffffd
	.align		4
        /*0018*/ 	.word	0x00000000
	.align		4
        /*001c*/ 	.word	0xfffffffc


//--------------------- .nv.constant3             --------------------------
	.section	.nv.constant3,"a",@progbits
	.align	4
.nv.constant3:
	.type		_ZN8pygpukit3ops9gemv_nvf48NVF4_LUTE,@object
	.size		_ZN8pygpukit3ops9gemv_nvf48NVF4_LUTE,(.L_0 - _ZN8pygpukit3ops9gemv_nvf48NVF4_LUTE)
_ZN8pygpukit3ops9gemv_nvf48NVF4_LUTE:
        /*0000*/ 	.byte	0x00, 0x00, 0x00, 0x00, 0x00, 0x00, 0x00, 0x3f, 0x00, 0x00, 0x80, 0x3f, 0x00, 0x00, 0xc0, 0x3f
        /*0010*/ 	.byte	0x00, 0x00, 0x00, 0x40, 0x00, 0x00, 0x40, 0x40, 0x00, 0x00, 0x80, 0x40, 0x00, 0x00, 0xc0, 0x40
        /*0020*/ 	.byte	0x00, 0x00, 0x00, 0x00, 0x00, 0x00, 0x00, 0xbf, 0x00, 0x00, 0x80, 0xbf, 0x00, 0x00, 0xc0, 0xbf
        /*0030*/ 	.byte	0x00, 0x00, 0x00, 0xc0, 0x00, 0x00, 0x40, 0xc0, 0x00, 0x00, 0x80, 0xc0, 0x00, 0x00, 0xc0, 0xc0
.L_0:


//--------------------- .text._ZN8pygpukit3ops9gemv_nvf428quantize_bf16_to_nvf4_kernelEPK13__nv_bfloat16PhS5_ii --------------------------
	.section	.text._ZN8pygpukit3ops9gemv_nvf428quantize_bf16_to_nvf4_kernelEPK13__nv_bfloat16PhS5_ii,"ax",@progbits
	.align	128
        .global         _ZN8pygpukit3ops9gemv_nvf428quantize_bf16_to_nvf4_kernelEPK13__nv_bfloat16PhS5_ii
        .type           _ZN8pygpukit3ops9gemv_nvf428quantize_bf16_to_nvf4_kernelEPK13__nv_bfloat16PhS5_ii,@function
        .size           _ZN8pygpukit3ops9gemv_nvf428quantize_bf16_to_nvf4_kernelEPK13__nv_bfloat16PhS5_ii,(.L_x_81 - _ZN8pygpukit3ops9gemv_nvf428quantize_bf16_to_nvf4_kernelEPK13__nv_bfloat16PhS5_ii)
        .other          _ZN8pygpukit3ops9gemv_nvf428quantize_bf16_to_nvf4_kernelEPK13__nv_bfloat16PhS5_ii,@"STO_CUDA_ENTRY STV_DEFAULT"
_ZN8pygpukit3ops9gemv_nvf428quantize_bf16_to_nvf4_kernelEPK13__nv_bfloat16PhS5_ii:
.text._ZN8pygpukit3ops9gemv_nvf428quantize_bf16_to_nvf4_kernelEPK13__nv_bfloat16PhS5_ii:
[----:B------:R-:W-:Y:S01]  /*0000*/  LDC R1, c[0x0][0x37c] ;  /* 0x0000df00ff017b82 */ /* 0x000fe20000000800 */
[----:B------:R-:W0:Y:S07]  /*0010*/  S2R R10, SR_TID.X ;  /* 0x00000000000a7919 */ /* 0x000e2e0000002100 */
[----:B------:R-:W1:Y:S01]  /*0020*/  S2UR UR4, SR_CTAID.X ;  /* 0x00000000000479c3 */ /* 0x000e620000002500 */
[----:B------:R-:W1:Y:S07]  /*0030*/  LDCU UR5, c[0x0][0x360] ;  /* 0x00006c00ff0577ac */ /* 0x000e6e0008000800 */
[----:B------:R-:W2:Y:S01]  /*0040*/  LDC R0, c[0x0][0x39c] ;  /* 0x0000e700ff007b82 */ /* 0x000ea20000000800 */
[----:B-1----:R-:W-:-:S06]  /*0050*/  UIMAD UR4, UR4, UR5, URZ ;  /* 0x00000005040472a4 */ /* 0x002fcc000f8e02ff */
[----:B0-----:R-:W-:-:S05]  /*0060*/  VIADD R3, R10, UR4 ;  /* 0x000000040a037c36 */ /* 0x001fca0008000000 */
[----:B--2---:R-:W-:-:S13]  /*0070*/  ISETP.GE.AND P0, PT, R3, R0, PT ;  /* 0x000000000300720c */ /* 0x004fda0003f06270 */
[----:B------:R-:W-:Y:S05]  /*0080*/  @P0 EXIT ;  /* 0x000000000000094d */ /* 0x000fea0003800000 */
[----:B------:R-:W0:Y:S01]  /*0090*/  S2R R2, SR_CTAID.Y ;  /* 0x0000000000027919 */ /* 0x000e220000002600 */
[----:B------:R-:W1:Y:S01]  /*00a0*/  LDC R7, c[0x0][0x398] ;  /* 0x0000e600ff077b82 */ /* 0x000e620000000800 */
[----:B------:R-:W2:Y:S01]  /*00b0*/  LDCU.64 UR6, c[0x0][0x358] ;  /* 0x00006b00ff0677ac */ /* 0x000ea20008000a00 */
[----:B------:R-:W-:Y:S02]  /*00c0*/  IMAD.MOV.U32 R11, RZ, RZ, RZ ;  /* 0x000000ffff0b7224 */ /* 0x000fe400078e00ff */
[----:B0-----:R-:W-:-:S05]  /*00d0*/  IMAD.SHL.U32 R4, R2, 0x20, RZ ;  /* 0x0000002002047824 */ /* 0x001fca00078e00ff */
[C---:B-1----:R-:W-:Y:S02]  /*00e0*/  ISETP.GE.AND P0, PT, R4.reuse, R7, PT ;  /* 0x000000070400720c */ /* 0x042fe40003f06270 */
[----:B------:R-:W-:-:S11]  /*00f0*/  VIADDMNMX R7, R4, 0x20, R7, PT ;  /* 0x0000002004077846 */ /* 0x000fd60003800107 */
[----:B--2---:R-:W-:Y:S05]  /*0100*/  @P0 BRA `(.L_x_0) ;  /* 0x0000000800480947 */ /* 0x004fea0003800000 */
[C---:B------:R-:W-:Y:S01]  /*0110*/  VIADDMNMX R9, R4.reuse, 0x1, R7, !PT ;  /* 0x0000000104097846 */ /* 0x040fe20007800107 */
[----:B------:R-:W-:Y:S02]  /*0120*/  IMAD.MOV.U32 R11, RZ, RZ, RZ ;  /* 0x000000ffff0b7224 */ /* 0x000fe400078e00ff */
[----:B------:R-:W-:Y:S01]  /*0130*/  IMAD.MOV.U32 R8, RZ, RZ, R4 ;  /* 0x000000ffff087224 */ /* 0x000fe200078e0004 */
[----:B------:R-:W-:Y:S01]  /*0140*/  LOP3.LUT R6, R9, 0xf, RZ, 0xc0, !PT ;  /* 0x0000000f09067812 */ /* 0x000fe200078ec0ff */
[----:B------:R-:W-:-:S03]  /*0150*/  IMAD.IADD R5, R4, 0x1, -R9 ;  /* 0x0000000104057824 */ /* 0x000fc600078e0a09 */
[----:B------:R-:W-:Y:S02]  /*0160*/  ISETP.NE.AND P1, PT, R6, RZ, PT ;  /* 0x000000ff0600720c */ /* 0x000fe40003f25270 */
[----:B------:R-:W-:-:S13]  /*0170*/  ISETP.GT.U32.AND P0, PT, R5, -0x10, PT ;  /* 0xfffffff00500780c */ /* 0x000fda0003f04070 */
[----:B------:R-:W-:Y:S05]  /*0180*/  @P0 BRA `(.L_x_1) ;  /* 0x0000000400100947 */ /* 0x000fea0003800000 */
[----:B------:R-:W-:Y:S02]  /*0190*/  IMAD R5, R2, R0, RZ ;  /* 0x0000000002057224 */ /* 0x000fe400078e02ff */
[----:B------:R-:W-:Y:S02]  /*01a0*/  IMAD.MOV.U32 R11, RZ, RZ, RZ ;  /* 0x000000ffff0b7224 */ /* 0x000fe400078e00ff */
[----:B------:R-:W-:Y:S01]  /*01b0*/  IMAD R5, R5, 0x20, R10 ;  /* 0x0000002005057824 */ /* 0x000fe200078e020a */
[----:B------:R-:W-:Y:S01]  /*01c0*/  IADD3 R10, PT, PT, -R9, R4, R6 ;  /* 0x00000004090a7210 */ /* 0x000fe20007ffe106 */
[----:B------:R-:W-:Y:S02]  /*01d0*/  IMAD.MOV.U32 R8, RZ, RZ, R4 ;  /* 0x000000ffff087224 */ /* 0x000fe400078e0004 */
[----:B------:R-:W-:-:S07]  /*01e0*/  VIADD R5, R5, UR4 ;  /* 0x0000000405057c36 */ /* 0x000fce0008000000 */
.L_x_2:
[----:B------:R-:W0:Y:S02]  /*01f0*/  LDC.64 R18, c[0x0][0x380] ;  /* 0x0000e000ff127b82 */ /* 0x000e240000000a00 */
[----:B0-----:R-:W-:-:S04]  /*0200*/  IMAD.WIDE R18, R5, 0x2, R18 ;  /* 0x0000000205127825 */ /* 0x001fc800078e0212 */
[C---:B------:R-:W-:Y:S02]  /*0210*/  IMAD.WIDE R14, R0.reuse, 0x2, R18 ;  /* 0x00000002000e7825 */ /* 0x040fe400078e0212 */
[----:B------:R-:W2:Y:S04]  /*0220*/  LDG.E.U16.CONSTANT R18, desc[UR6][R18.64] ;  /* 0x0000000612127981 */ /* 0x000ea8000c1e9500 */
[----:B------:R-:W3:Y:S01]  /*0230*/  LDG.E.U16.CONSTANT R29, desc[UR6][R14.64] ;  /* 0x000000060e1d7981 */ /* 0x000ee2000c1e9500 */
[----:B------:R-:W-:-:S04]  /*0240*/  IMAD.WIDE R12, R0, 0x2, R14 ;  /* 0x00000002000c7825 */ /* 0x000fc800078e020e */
[----:B------:R-:W-:-:S04]  /*0250*/  IMAD.WIDE R22, R0, 0x2, R12 ;  /* 0x0000000200167825 */ /* 0x000fc800078e020c */
[C---:B------:R-:W-:Y:S02]  /*0260*/  IMAD.WIDE R26, R0.reuse, 0x2, R22 ;  /* 0x00000002001a7825 */ /* 0x040fe400078e0216 */
[----:B------:R-:W4:Y:S02]  /*0270*/  LDG.E.U16.CONSTANT R22, desc[UR6][R22.64] ;  /* 0x0000000616167981 */ /* 0x000f24000c1e9500 */
[C---:B------:R-:W-:Y:S02]  /*0280*/  IMAD.WIDE R16, R0.reuse, 0x2, R26 ;  /* 0x0000000200107825 */ /* 0x040fe400078e021a */
[----:B------:R-:W5:Y:S02]  /*0290*/  LDG.E.U16.CONSTANT R26, desc[UR6][R26.64] ;  /* 0x000000061a1a7981 */ /* 0x000f64000c1e9500 */
[----:B------:R-:W-:-:S04]  /*02a0*/  IMAD.WIDE R24, R0, 0x2, R16 ;  /* 0x0000000200187825 */ /* 0x000fc800078e0210 */
[----:B------:R-:W-:Y:S01]  /*02b0*/  IMAD.WIDE R20, R0, 0x2, R24 ;  /* 0x0000000200147825 */ /* 0x000fe200078e0218 */
[----:B------:R-:W5:Y:S04]  /*02c0*/  LDG.E.U16.CONSTANT R27, desc[UR6][R16.64] ;  /* 0x00000006101b7981 */ /* 0x000f68000c1e9500 */
[----:B------:R-:W5:Y:S04]  /*02d0*/  LDG.E.U16.CONSTANT R24, desc[UR6][R24.64] ;  /* 0x0000000618187981 */ /* 0x000f68000c1e9500 */
[----:B------:R-:W5:Y:S01]  /*02e0*/  LDG.E.U16.CONSTANT R25, desc[UR6][R20.64] ;  /* 0x0000000614197981 */ /* 0x000f62000c1e9500 */
[----:B--2---:R-:W-:-:S02]  /*02f0*/  IMAD.U32 R28, R18, 0x10000, RZ ;  /* 0x00010000121c7824 */ /* 0x004fc400078e00ff */
[----:B------:R-:W-:-:S04]  /*0300*/  IMAD.WIDE R18, R0, 0x2, R20 ;  /* 0x0000000200127825 */ /* 0x000fc800078e0214 */
[----:B---3--:R-:W-:Y:S01]  /*0310*/  IMAD.U32 R29, R29, 0x10000, RZ ;  /* 0x000100001d1d7824 */ /* 0x008fe200078e00ff */
[----:B------:R-:W2:Y:S04]  /*0320*/  LDG.E.U16.CONSTANT R23, desc[UR6][R18.64] ;  /* 0x0000000612177981 */ /* 0x000ea8000c1e9500 */
[----:B------:R-:W-:Y:S02]  /*0330*/  FMNMX3 R28, R11, |R28|, |R29|, !PT ;  /* 0x4000001c0b1c7276 */ /* 0x000fe4000780041d */
[----:B------:R0:W3:Y:S02]  /*0340*/  LDG.E.U16.CONSTANT R11, desc[UR6][R12.64] ;  /* 0x000000060c0b7981 */ /* 0x0000e4000c1e9500 */
[----:B0-----:R-:W-:-:S05]  /*0350*/  IMAD.WIDE R12, R0, 0x2, R18 ;  /* 0x00000002000c7825 */ /* 0x001fca00078e0212 */
[----:B------:R0:W2:Y:S01]  /*0360*/  LDG.E.U16.CONSTANT R29, desc[UR6][R12.64] ;  /* 0x000000060c1d7981 */ /* 0x0000a2000c1e9500 */
[----:B------:R-:W-:-:S04]  /*0370*/  IMAD.WIDE R14, R0, 0x2, R12 ;  /* 0x00000002000e7825 */ /* 0x000fc800078e020c */
[C---:B------:R-:W-:Y:S02]  /*0380*/  IMAD.WIDE R16, R0.reuse, 0x2, R14 ;  /* 0x0000000200107825 */ /* 0x040fe400078e020e */
[----:B------:R-:W2:Y:S02]  /*0390*/  LDG.E.U16.CONSTANT R14, desc[UR6][R14.64] ;  /* 0x000000060e0e7981 */ /* 0x000ea4000c1e9500 */
[----:B------:R-:W-:-:S04]  /*03a0*/  IMAD.WIDE R18, R0, 0x2, R16 ;  /* 0x0000000200127825 */ /* 0x000fc800078e0210 */
[C---:B------:R-:W-:Y:S01]  /*03b0*/  IMAD.WIDE R20, R0.reuse, 0x2, R18 ;  /* 0x0000000200147825 */ /* 0x040fe200078e0212 */
[----:B------:R1:W2:Y:S04]  /*03c0*/  LDG.E.U16.CONSTANT R15, desc[UR6][R16.64] ;  /* 0x00000006100f7981 */ /* 0x0002a8000c1e9500 */
[----:B------:R-:W2:Y:S01]  /*03d0*/  LDG.E.U16.CONSTANT R18, desc[UR6][R18.64] ;  /* 0x0000000612127981 */ /* 0x000ea2000c1e9500 */
[----:B0-----:R-:W-:-:S03]  /*03e0*/  IMAD.WIDE R12, R0, 0x2, R20 ;  /* 0x00000002000c7825 */ /* 0x001fc600078e0214 */
[----:B------:R-:W2:Y:S01]  /*03f0*/  LDG.E.U16.CONSTANT R20, desc[UR6][R20.64] ;  /* 0x0000000614147981 */ /* 0x000ea2000c1e9500 */
[----:B-1----:R-:W-:-:S03]  /*0400*/  IMAD.WIDE R16, R0, 0x2, R12 ;  /* 0x0000000200107825 */ /* 0x002fc600078e020c */
[----:B------:R2:W2:Y:S04]  /*0410*/  LDG.E.U16.CONSTANT R19, desc[UR6][R12.64] ;  /* 0x000000060c137981 */ /* 0x0004a8000c1e9500 */
[----:B------:R-:W2:Y:S01]  /*0420*/  LDG.E.U16.CONSTANT R16, desc[UR6][R16.64] ;  /* 0x0000000610107981 */ /* 0x000ea2000c1e9500 */
[----:B----4-:R-:W-:Y:S02]  /*0430*/  IMAD.U32 R22, R22, 0x10000, RZ ;  /* 0x0001000016167824 */ /* 0x010fe400078e00ff */
[----:B-----5:R-:W-:Y:S02]  /*0440*/  IMAD.U32 R26, R26, 0x10000, RZ ;  /* 0x000100001a1a7824 */ /* 0x020fe400078e00ff */
[----:B------:R-:W-:Y:S02]  /*0450*/  IMAD.U32 R27, R27, 0x10000, RZ ;  /* 0x000100001b1b7824 */ /* 0x000fe400078e00ff */
[----:B------:R-:W-:-:S02]  /*0460*/  IMAD.U32 R24, R24, 0x10000, RZ ;  /* 0x0001000018187824 */ /* 0x000fc400078e00ff */
[----:B------:R-:W-:Y:S02]  /*0470*/  IMAD.U32 R25, R25, 0x10000, RZ ;  /* 0x0001000019197824 */ /* 0x000fe400078e00ff */
[----:B------:R-:W-:-:S05]  /*0480*/  VIADD R10, R10, 0x10 ;  /* 0x000000100a0a7836 */ /* 0x000fca0000000000 */
[----:B------:R-:W-:Y:S01]  /*0490*/  ISETP.NE.AND P0, PT, R10, RZ, PT ;  /* 0x000000ff0a00720c */ /* 0x000fe20003f05270 */
[----:B------:R-:W-:Y:S02]  /*04a0*/  VIADD R8, R8, 0x10 ;  /* 0x0000001008087836 */ /* 0x000fe40000000000 */
[----:B------:R-:W-:Y:S02]  /*04b0*/  IMAD R5, R0, 0x10, R5 ;  /* 0x0000001000057824 */ /* 0x000fe400078e0205 */
[----:B---3--:R-:W-:-:S05]  /*04c0*/  IMAD.U32 R11, R11, 0x10000, RZ ;  /* 0x000100000b0b7824 */ /* 0x008fca00078e00ff */
[----:B------:R-:W-:Y:S01]  /*04d0*/  FMNMX3 R11, R28, |R11|, |R22|, !PT ;  /* 0x4000000b1c0b7276 */ /* 0x000fe20007800416 */
[----:B--2---:R-:W-:-:S03]  /*04e0*/  IMAD.U32 R12, R23, 0x10000, RZ ;  /* 0x00010000170c7824 */ /* 0x004fc600078e00ff */
[----:B------:R-:W-:-:S04]  /*04f0*/  FMNMX3 R11, R11, |R26|, |R27|, !PT ;  /* 0x4000001a0b0b7276 */ /* 0x000fc8000780041b */
[----:B------:R-:W-:Y:S01]  /*0500*/  FMNMX3 R11, R11, |R24|, |R25|, !PT ;  /* 0x400000180b0b7276 */ /* 0x000fe20007800419 */
[----:B------:R-:W-:-:S05]  /*0510*/  IMAD.U32 R29, R29, 0x10000, RZ ;  /* 0x000100001d1d7824 */ /* 0x000fca00078e00ff */
[----:B------:R-:W-:Y:S01]  /*0520*/  FMNMX3 R11, R11, |R12|, |R29|, !PT ;  /* 0x4000000c0b0b7276 */ /* 0x000fe2000780041d */
[----:B------:R-:W-:Y:S02]  /*0530*/  IMAD.U32 R14, R14, 0x10000, RZ ;  /* 0x000100000e0e7824 */ /* 0x000fe400078e00ff */
[----:B------:R-:W-:Y:S02]  /*0540*/  IMAD.U32 R15, R15, 0x10000, RZ ;  /* 0x000100000f0f7824 */ /* 0x000fe400078e00ff */
[----:B------:R-:W-:-:S03]  /*0550*/  IMAD.U32 R18, R18, 0x10000, RZ ;  /* 0x0001000012127824 */ /* 0x000fc600078e00ff */
[----:B------:R-:W-:Y:S01]  /*0560*/  FMNMX3 R11, R11, |R14|, |R15|, !PT ;  /* 0x4000000e0b0b7276 */ /* 0x000fe2000780040f */
[----:B------:R-:W-:-:S05]  /*0570*/  IMAD.U32 R20, R20, 0x10000, RZ ;  /* 0x0001000014147824 */ /* 0x000fca00078e00ff */
[----:B------:R-:W-:Y:S01]  /*0580*/  FMNMX3 R11, R11, |R18|, |R20|, !PT ;  /* 0x400000120b0b7276 */ /* 0x000fe20007800414 */
[----:B------:R-:W-:Y:S02]  /*0590*/  IMAD.U32 R12, R19, 0x10000, RZ ;  /* 0x00010000130c7824 */ /* 0x000fe400078e00ff */
[----:B------:R-:W-:-:S05]  /*05a0*/  IMAD.U32 R16, R16, 0x10000, RZ ;  /* 0x0001000010107824 */ /* 0x000fca00078e00ff */
[----:B------:R-:W-:Y:S01]  /*05b0*/  FMNMX3 R11, R11, |R12|, |R16|, !PT ;  /* 0x4000000c0b0b7276 */ /* 0x000fe20007800410 */
[----:B------:R-:W-:Y:S06]  /*05c0*/  @P0 BRA `(.L_x_2) ;  /* 0xfffffffc00080947 */ /* 0x000fec000383ffff */
.L_x_1:
[----:B------:R-:W-:Y:S05]  /*05d0*/  @!P1 BRA `(.L_x_0) ;  /* 0x0000000400149947 */ /* 0x000fea0003800000 */
[----:B------:R-:W-:Y:S02]  /*05e0*/  ISETP.GE.U32.AND P0, PT, R6, 0x8, PT ;  /* 0x000000080600780c */ /* 0x000fe40003f06070 */
[----:B------:R-:W-:-:S04]  /*05f0*/  LOP3.LUT R10, R9, 0x7, RZ, 0xc0, !PT ;  /* 0x00000007090a7812 */ /* 0x000fc800078ec0ff */
[----:B------:R-:W-:-:S07]  /*0600*/  ISETP.NE.AND P1, PT, R10, RZ, PT ;  /* 0x000000ff0a00720c */ /* 0x000fce0003f25270 */
[----:B------:R-:W-:Y:S06]  /*0610*/  @!P0 BRA `(.L_x_3) ;  /* 0x00000000007c8947 */ /* 0x000fec0003800000 */
[----:B------:R-:W0:Y:S01]  /*0620*/  LDC.64 R26, c[0x0][0x380] ;  /* 0x0000e000ff1a7b82 */ /* 0x000e220000000a00 */
[----:B------:R-:W-:-:S04]  /*0630*/  IMAD R5, R8, R0, R3 ;  /* 0x0000000008057224 */ /* 0x000fc800078e0203 */
[----:B0-----:R-:W-:-:S05]  /*0640*/  IMAD.WIDE R26, R5, 0x2, R26 ;  /* 0x00000002051a7825 */ /* 0x001fca00078e021a */
[----:B------:R-:W2:Y:S01]  /*0650*/  LDG.E.U16.CONSTANT R5, desc[UR6][R26.64] ;  /* 0x000000061a057981 */ /* 0x000ea2000c1e9500 */
[----:B------:R-:W-:-:S04]  /*0660*/  IMAD.WIDE R22, R0, 0x2, R26 ;  /* 0x0000000200167825 */ /* 0x000fc800078e021a */
[C---:B------:R-:W-:Y:S02]  /*0670*/  IMAD.WIDE R18, R0.reuse, 0x2, R22 ;  /* 0x0000000200127825 */ /* 0x040fe400078e0216 */
[----:B------:R-:W3:Y:S02]  /*0680*/  LDG.E.U16.CONSTANT R22, desc[UR6][R22.64] ;  /* 0x0000000616167981 */ /* 0x000ee4000c1e9500 */
[C---:B------:R-:W-:Y:S02]  /*0690*/  IMAD.WIDE R16, R0.reuse, 0x2, R18 ;  /* 0x0000000200107825 */ /* 0x040fe400078e0212 */
[----:B------:R-:W4:Y:S02]  /*06a0*/  LDG.E.U16.CONSTANT R18, desc[UR6][R18.64] ;  /* 0x0000000612127981 */ /* 0x000f24000c1e9500 */
[C---:B------:R-:W-:Y:S02]  /*06b0*/  IMAD.WIDE R12, R0.reuse, 0x2, R16 ;  /* 0x00000002000c7825 */ /* 0x040fe400078e0210 */
[----:B------:R-:W5:Y:S02]  /*06c0*/  LDG.E.U16.CONSTANT R16, desc[UR6][R16.64] ;  /* 0x0000000610107981 */ /* 0x000f64000c1e9500 */
[----:B------:R-:W-:-:S02]  /*06d0*/  IMAD.WIDE R14, R0, 0x2, R12 ;  /* 0x00000002000e7825 */ /* 0x000fc400078e020c */
[----:B------:R-:W5:Y:S02]  /*06e0*/  LDG.E.U16.CONSTANT R12, desc[UR6][R12.64] ;  /* 0x000000060c0c7981 */ /* 0x000f64000c1e9500 */
[C---:B------:R-:W-:Y:S02]  /*06f0*/  IMAD.WIDE R20, R0.reuse, 0x2, R14 ;  /* 0x0000000200147825 */ /* 0x040fe400078e020e */
[----:B------:R-:W5:Y:S02]  /*0700*/  LDG.E.U16.CONSTANT R14, desc[UR6][R14.64] ;  /* 0x000000060e0e7981 */ /* 0x000f64000c1e9500 */
[----:B------:R-:W-:Y:S02]  /*0710*/  IMAD.WIDE R24, R0, 0x2, R20 ;  /* 0x0000000200187825 */ /* 0x000fe400078e0214 */
[----:B------:R-:W5:Y:S04]  /*0720*/  LDG.E.U16.CONSTANT R20, desc[UR6][R20.64] ;  /* 0x0000000614147981 */ /* 0x000f68000c1e9500 */
[----:B------:R-:W5:Y:S01]  /*0730*/  LDG.E.U16.CONSTANT R24, desc[UR6][R24.64] ;  /* 0x0000000618187981 */ /* 0x000f62000c1e9500 */
[----:B------:R-:W-:-:S02]  /*0740*/  VIADD R8, R8, 0x8 ;  /* 0x0000000808087836 */ /* 0x000fc40000000000 */
[----:B--2---:R-:W-:Y:S02]  /*0750*/  IMAD.U32 R6, R5, 0x10000, RZ ;  /* 0x0001000005067824 */ /* 0x004fe400078e00ff */
[----:B---3--:R-:W-:-:S05]  /*0760*/  IMAD.U32 R22, R22, 0x10000, RZ ;  /* 0x0001000016167824 */ /* 0x008fca00078e00ff */
[----:B------:R-:W-:Y:S01]  /*0770*/  FMNMX3 R6, R11, |R6|, |R22|, !PT ;  /* 0x400000060b067276 */ /* 0x000fe20007800416 */
[----:B----4-:R-:W-:Y:S02]  /*0780*/  IMAD.U32 R5, R18, 0x10000, RZ ;  /* 0x0001000012057824 */ /* 0x010fe400078e00ff */
[----:B-----5:R-:W-:-:S05]  /*0790*/  IMAD.U32 R16, R16, 0x10000, RZ ;  /* 0x0001000010107824 */ /* 0x020fca00078e00ff */
[----:B------:R-:W-:Y:S01]  /*07a0*/  FMNMX3 R5, R6, |R5|, |R16|, !PT ;  /* 0x4000000506057276 */ /* 0x000fe20007800410 */
[----:B------:R-:W-:Y:S02]  /*07b0*/  IMAD.U32 R12, R12, 0x10000, RZ ;  /* 0x000100000c0c7824 */ /* 0x000fe400078e00ff */
[----:B------:R-:W-:-:S05]  /*07c0*/  IMAD.U32 R14, R14, 0x10000, RZ ;  /* 0x000100000e0e7824 */ /* 0x000fca00078e00ff */
[----:B------:R-:W-:Y:S01]  /*07d0*/  FMNMX3 R5, R5, |R12|, |R14|, !PT ;  /* 0x4000000c05057276 */ /* 0x000fe2000780040e */
[----:B------:R-:W-:Y:S02]  /*07e0*/  IMAD.U32 R20, R20, 0x10000, RZ ;  /* 0x0001000014147824 */ /* 0x000fe400078e00ff */
[----:B------:R-:W-:-:S05]  /*07f0*/  IMAD.U32 R24, R24, 0x10000, RZ ;  /* 0x0001000018187824 */ /* 0x000fca00078e00ff */
[----:B------:R-:W-:-:S07]  /*0800*/  FMNMX3 R11, R5, |R20|, |R24|, !PT ;  /* 0x40000014050b7276 */ /* 0x000fce0007800418 */
.L_x_3:
[----:B------:R-:W-:Y:S05]  /*0810*/  @!P1 BRA `(.L_x_0) ;  /* 0x0000000000849947 */ /* 0x000fea0003800000 */
[----:B------:R-:W-:Y:S02]  /*0820*/  ISETP.GE.U32.AND P0, PT, R10, 0x4, PT ;  /* 0x000000040a00780c */ /* 0x000fe40003f06070 */
[----:B------:R-:W-:-:S04]  /*0830*/  LOP3.LUT R9, R9, 0x3, RZ, 0xc0, !PT ;  /* 0x0000000309097812 */ /* 0x000fc800078ec0ff */
[----:B------:R-:W-:-:S07]  /*0840*/  ISETP.NE.AND P1, PT, R9, RZ, PT ;  /* 0x000000ff0900720c */ /* 0x000fce0003f25270 */
[----:B------:R-:W-:Y:S06]  /*0850*/  @!P0 BRA `(.L_x_4) ;  /* 0x0000000000448947 */ /* 0x000fec0003800000 */
[----:B------:R-:W0:Y:S01]  /*0860*/  LDC.64 R12, c[0x0][0x380] ;  /* 0x0000e000ff0c7b82 */ /* 0x000e220000000a00 */
[----:B------:R-:W-:-:S04]  /*0870*/  IMAD R5, R8, R0, R3 ;  /* 0x0000000008057224 */ /* 0x000fc800078e0203 */
[----:B0-----:R-:W-:-:S04]  /*0880*/  IMAD.WIDE R12, R5, 0x2, R12 ;  /* 0x00000002050c7825 */ /* 0x001fc800078e020c */
[C---:B------:R-:W-:Y:S02]  /*0890*/  IMAD.WIDE R14, R0.reuse, 0x2, R12 ;  /* 0x00000002000e7825 */ /* 0x040fe400078e020c */
[----:B------:R-:W2:Y:S02]  /*08a0*/  LDG.E.U16.CONSTANT R12, desc[UR6][R12.64] ;  /* 0x000000060c0c7981 */ /* 0x000ea4000c1e9500 */
[C---:B------:R-:W-:Y:S02]  /*08b0*/  IMAD.WIDE R16, R0.reuse, 0x2, R14 ;  /* 0x0000000200107825 */ /* 0x040fe400078e020e */
[----:B------:R-:W3:Y:S02]  /*08c0*/  LDG.E.U16.CONSTANT R14, desc[UR6][R14.64] ;  /* 0x000000060e0e7981 */ /* 0x000ee4000c1e9500 */
[----:B------:R-:W-:Y:S02]  /*08d0*/  IMAD.WIDE R18, R0, 0x2, R16 ;  /* 0x0000000200127825 */ /* 0x000fe400078e0210 */
[----:B------:R-:W4:Y:S04]  /*08e0*/  LDG.E.U16.CONSTANT R16, desc[UR6][R16.64] ;  /* 0x0000000610107981 */ /* 0x000f28000c1e9500 */
[----:B------:R-:W5:Y:S01]  /*08f0*/  LDG.E.U16.CONSTANT R18, desc[UR6][R18.64] ;  /* 0x0000000612127981 */ /* 0x000f62000c1e9500 */
[----:B------:R-:W-:-:S02]  /*0900*/  VIADD R8, R8, 0x4 ;  /* 0x0000000408087836 */ /* 0x000fc40000000000 */
[----:B--2---:R-:W-:Y:S02]  /*0910*/  IMAD.U32 R6, R12, 0x10000, RZ ;  /* 0x000100000c067824 */ /* 0x004fe400078e00ff */
[----:B---3--:R-:W-:-:S05]  /*0920*/  IMAD.U32 R5, R14, 0x10000, RZ ;  /* 0x000100000e057824 */ /* 0x008fca00078e00ff */
[----:B------:R-:W-:Y:S01]  /*0930*/  FMNMX3 R5, R11, |R6|, |R5|, !PT ;  /* 0x400000060b057276 */ /* 0x000fe20007800405 */
[----:B----4-:R-:W-:Y:S02]  /*0940*/  IMAD.U32 R6, R16, 0x10000, RZ ;  /* 0x0001000010067824 */ /* 0x010fe400078e00ff */
[----:B-----5:R-:W-:-:S05]  /*0950*/  IMAD.U32 R11, R18, 0x10000, RZ ;  /* 0x00010000120b7824 */ /* 0x020fca00078e00ff */
[----:B------:R-:W-:-:S07]  /*0960*/  FMNMX3 R11, R5, |R6|, |R11|, !PT ;  /* 0x40000006050b7276 */ /* 0x000fce000780040b */
.L_x_4:
[----:B------:R-:W-:Y:S05]  /*0970*/  @!P1 BRA `(.L_x_0) ;  /* 0x00000000002c9947 */ /* 0x000fea0003800000 */
[----:B------:R-:W0:Y:S01]  /*0980*/  LDC.64 R12, c[0x0][0x380] ;  /* 0x0000e000ff0c7b82 */ /* 0x000e220000000a00 */
[----:B------:R-:W-:Y:S02]  /*0990*/  IMAD R5, R8, R0, R3 ;  /* 0x0000000008057224 */ /* 0x000fe400078e0203 */
[----:B------:R-:W-:-:S07]  /*09a0*/  IMAD.MOV R6, RZ, RZ, -R9 ;  /* 0x000000ffff067224 */ /* 0x000fce00078e0a09 */
.L_x_5:
[----:B0-----:R-:W-:-:S06]  /*09b0*/  IMAD.WIDE R8, R5, 0x2, R12 ;  /* 0x0000000205087825 */ /* 0x001fcc00078e020c */
[----:B------:R-:W2:Y:S01]  /*09c0*/  LDG.E.U16.CONSTANT R8, desc[UR6][R8.64] ;  /* 0x0000000608087981 */ /* 0x000ea2000c1e9500 */
[----:B------:R-:W-:Y:S02]  /*09d0*/  VIADD R6, R6, 0x1 ;  /* 0x0000000106067836 */ /* 0x000fe40000000000 */
[----:B------:R-:W-:-:S03]  /*09e0*/  IMAD.IADD R5, R5, 0x1, R0 ;  /* 0x0000000105057824 */ /* 0x000fc600078e0200 */
[----:B------:R-:W-:Y:S01]  /*09f0*/  ISETP.NE.AND P0, PT, R6, RZ, PT ;  /* 0x000000ff0600720c */ /* 0x000fe20003f05270 */
[----:B--2---:R-:W-:-:S05]  /*0a00*/  IMAD.U32 R10, R8, 0x10000, RZ ;  /* 0x00010000080a7824 */ /* 0x004fca00078e00ff */
[----:B------:R-:W-:-:S07]  /*0a10*/  FMNMX R11, |R10|, R11, !PT ;  /* 0x0000000b0a0b7209 */ /* 0x000fce0007800200 */
[----:B------:R-:W-:Y:S05]  /*0a20*/  @P0 BRA `(.L_x_5) ;  /* 0xfffffffc00e00947 */ /* 0x000fea000383ffff */
.L_x_0:
[----:B------:R-:W-:Y:S01]  /*0a30*/  IMAD.MOV.U32 R5, RZ, RZ, 0x3e2aaaab ;  /* 0x3e2aaaabff057424 */ /* 0x000fe200078e00ff */
[----:B------:R-:W0:Y:S01]  /*0a40*/  FCHK P0, R11, 6 ;  /* 0x40c000000b007902 */ /* 0x000e220000000000 */
[----:B------:R-:W-:Y:S01]  /*0a50*/  IMAD.MOV.U32 R0, RZ, RZ, 0x40c00000 ;  /* 0x40c00000ff007424 */ /* 0x000fe200078e00ff */
[----:B------:R-:W-:Y:S01]  /*0a60*/  BSSY.RECONVERGENT B1, `(.L_x_6) ;  /* 0x000000b000017945 */ /* 0x000fe20003800200 */
[----:B------:R-:W-:Y:S02]  /*0a70*/  FSETP.GT.AND P2, PT, R11, 9.9999999392252902908e-09, PT ;  /* 0x322bcc770b00780b */ /* 0x000fe40003f44000 */
[----:B------:R-:W-:-:S04]  /*0a80*/  FFMA R0, R5, -R0, 1 ;  /* 0x3f80000005007423 */ /* 0x000fc80000000800 */
[----:B------:R-:W-:-:S04]  /*0a90*/  FFMA R0, R0, R5, 0.16666667163372039795 ;  /* 0x3e2aaaab00007423 */ /* 0x000fc80000000005 */
[----:B------:R-:W-:-:S04]  /*0aa0*/  FFMA R6, R0, R11, RZ ;  /* 0x0000000b00067223 */ /* 0x000fc800000000ff */
[----:B------:R-:W-:-:S04]  /*0ab0*/  FFMA R5, R6, -6, R11 ;  /* 0xc0c0000006057823 */ /* 0x000fc8000000000b */
[----:B------:R-:W-:Y:S01]  /*0ac0*/  FFMA R0, R0, R5, R6 ;  /* 0x0000000500007223 */ /* 0x000fe20000000006 */
[----:B0-----:R-:W-:Y:S06]  /*0ad0*/  @!P0 BRA `(.L_x_7) ;  /* 0x00000000000c8947 */ /* 0x001fec0003800000 */
[----:B------:R-:W-:Y:S01]  /*0ae0*/  IMAD.MOV.U32 R0, RZ, RZ, R11 ;  /* 0x000000ffff007224 */ /* 0x000fe200078e000b */
[----:B------:R-:W-:-:S07]  /*0af0*/  MOV R6, 0xb10 ;  /* 0x00000b1000067802 */ /* 0x000fce0000000f00 */
[----:B------:R-:W-:Y:S05]  /*0b00*/  CALL.REL.NOINC `($__internal_1_$__cuda_sm3x_div_rn_noftz_f32_slowpath) ;  /* 0x0000001800147944 */ /* 0x000fea0003c00000 */
.L_x_7:
[----:B------:R-:W-:Y:S05]  /*0b10*/  BSYNC.RECONVERGENT B1 ;  /* 0x0000000000017941 */ /* 0x000fea0003800200 */
.L_x_6:
[----:B------:R-:W-:Y:S01]  /*0b20*/  FSEL R0, R0, 1, P2 ;  /* 0x3f80000000007808 */ /* 0x000fe20001000000 */
[----:B------:R-:W-:Y:S03]  /*0b30*/  BSSY.RECONVERGENT B0, `(.L_x_8) ;  /* 0x0000016000007945 */ /* 0x000fe60003800200 */
[----:B------:R-:W-:-:S13]  /*0b40*/  FSETP.GE.AND P0, PT, R0, 2, PT ;  /* 0x400000000000780b */ /* 0x000fda0003f06000 */
[----:B------:R-:W-:Y:S05]  /*0b50*/  @!P0 BRA `(.L_x_9) ;  /* 0x0000000000248947 */ /* 0x000fea0003800000 */
[----:B------:R-:W-:Y:S01]  /*0b60*/  BSSY.RECONVERGENT B1, `(.L_x_10) ;  /* 0x0000007000017945 */ /* 0x000fe20003800200 */
[----:B------:R-:W-:-:S07]  /*0b70*/  IMAD.MOV.U32 R5, RZ, RZ, RZ ;  /* 0x000000ffff057224 */ /* 0x000fce00078e00ff */
.L_x_11:
[----:B------:R-:W-:Y:S01]  /*0b80*/  FMUL R0, R0, 0.5 ;  /* 0x3f00000000007820 */ /* 0x000fe20000400000 */
[C---:B------:R-:W-:Y:S01]  /*0b90*/  ISETP.GE.U32.AND P0, PT, R5.reuse, 0x7, PT ;  /* 0x000000070500780c */ /* 0x040fe20003f06070 */
[----:B------:R-:W-:-:S03]  /*0ba0*/  VIADD R5, R5, 0x1 ;  /* 0x0000000105057836 */ /* 0x000fc60000000000 */
[----:B------:R-:W-:-:S13]  /*0bb0*/  FSETP.GE.AND P1, PT, R0, 2, PT ;  /* 0x400000000000780b */ /* 0x000fda0003f26000 */
[----:B------:R-:W-:Y:S05]  /*0bc0*/  @!P0 BRA P1, `(.L_x_11) ;  /* 0xfffffffc00ec8947 */ /* 0x000fea000083ffff */
[----:B------:R-:W-:Y:S05]  /*0bd0*/  BSYNC.RECONVERGENT B1 ;  /* 0x0000000000017941 */ /* 0x000fea0003800200 */
.L_x_10:
[----:B------:R-:W-:Y:S05]  /*0be0*/  BRA `(.L_x_12) ;  /* 0x0000000000287947 */ /* 0x000fea0003800000 */
.L_x_9:
[----:B------:R-:W-:Y:S01]  /*0bf0*/  FSETP.GT.AND P0, PT, R0, 9.9999999392252902908e-09, PT ;  /* 0x322bcc770000780b */ /* 0x000fe20003f04000 */
[----:B------:R-:W-:-:S03]  /*0c00*/  IMAD.MOV.U32 R5, RZ, RZ, RZ ;  /* 0x000000ffff057224 */ /* 0x000fc600078e00ff */
[----:B------:R-:W-:-:S13]  /*0c10*/  FSETP.GEU.OR P0, PT, R0, 1, !P0 ;  /* 0x3f8000000000780b */ /* 0x000fda000470e400 */
[----:B------:R-:W-:Y:S05]  /*0c20*/  @P0 BRA `(.L_x_12) ;  /* 0x0000000000180947 */ /* 0x000fea0003800000 */
[----:B------:R-:W-:-:S07]  /*0c30*/  IMAD.MOV.U32 R5, RZ, RZ, RZ ;  /* 0x000000ffff057224 */ /* 0x000fce00078e00ff */
.L_x_13:
[----:B------:R-:W-:Y:S01]  /*0c40*/  FADD R0, R0, R0 ;  /* 0x0000000000007221 */ /* 0x000fe20000000000 */
[C---:B------:R-:W-:Y:S01]  /*0c50*/  ISETP.GT.AND P0, PT, R5.reuse, -0x6, PT ;  /* 0xfffffffa0500780c */ /* 0x040fe20003f04270 */
[----:B------:R-:W-:-:S03]  /*0c60*/  VIADD R5, R5, 0xffffffff ;  /* 0xffffffff05057836 */ /* 0x000fc60000000000 */
[----:B------:R-:W-:-:S13]  /*0c70*/  FSETP.LT.AND P1, PT, R0, 1, PT ;  /* 0x3f8000000000780b */ /* 0x000fda0003f21000 */
[----:B------:R-:W-:Y:S05]  /*0c80*/  @P0 BRA P1, `(.L_x_13) ;  /* 0xfffffffc00ec0947 */ /* 0x000fea000083ffff */
.L_x_12:
[----:B------:R-:W-:Y:S05]  /*0c90*/  BSYNC.RECONVERGENT B0 ;  /* 0x0000000000007941 */ /* 0x000fea0003800200 */
.L_x_8:
[----:B------:R-:W-:Y:S01]  /*0ca0*/  FADD R0, R0, -1 ;  /* 0xbf80000000007421 */ /* 0x000fe20000000000 */
[----:B------:R-:W-:Y:S01]  /*0cb0*/  VIMNMX R6, PT, PT, R5, 0x8, PT ;  /* 0x0000000805067848 */ /* 0x000fe20003fe0100 */
[----:B------:R-:W0:Y:S01]  /*0cc0*/  LDCU.128 UR8, c[0x0][0x390] ;  /* 0x00007200ff0877ac */ /* 0x000e220008000c00 */
[----:B------:R-:W-:Y:S02]  /*0cd0*/  IMAD.MOV.U32 R13, RZ, RZ, 0x3f800000 ;  /* 0x3f800000ff0d7424 */ /* 0x000fe400078e00ff */
[----:B------:R-:W-:Y:S01]  /*0ce0*/  FMUL R0, R0, 8 ;  /* 0x4100000000007820 */ /* 0x000fe20000400000 */
[C---:B------:R-:W-:Y:S01]  /*0cf0*/  LEA R5, R6.reuse, 0x3f800000, 0x17 ;  /* 0x3f80000006057811 */ /* 0x040fe200078eb8ff */
[----:B------:R-:W-:Y:S01]  /*0d00*/  BSSY.RECONVERGENT B0, `(.L_x_14) ;  /* 0x000001c000007945 */ /* 0x000fe20003800200 */
[----:B------:R-:W-:-:S03]  /*0d10*/  LEA R6, R6, 0x38, 0x3 ;  /* 0x0000003806067811 */ /* 0x000fc600078e18ff */
[----:B------:R-:W1:Y:S01]  /*0d20*/  F2I.NTZ R0, R0 ;  /* 0x0000000000007305 */ /* 0x000e620000203100 */
[----:B------:R-:W-:-:S04]  /*0d30*/  FMUL R8, R5, 1 ;  /* 0x3f80000005087820 */ /* 0x000fc80000400000 */
[----:B------:R-:W-:-:S04]  /*0d40*/  FMUL R11, R8, 1 ;  /* 0x3f800000080b7820 */ /* 0x000fc80000400000 */
[----:B------:R-:W-:Y:S01]  /*0d50*/  FMUL R11, R11, 1 ;  /* 0x3f8000000b0b7820 */ /* 0x000fe20000400000 */
[----:B0-----:R-:W-:Y:S01]  /*0d60*/  IMAD R9, R2, UR11, R3 ;  /* 0x0000000b02097c24 */ /* 0x001fe2000f8e0203 */
[----:B------:R-:W-:Y:S02]  /*0d70*/  ISETP.GE.AND P3, PT, R4, UR10, PT ;  /* 0x0000000a04007c0c */ /* 0x000fe4000bf66270 */
[----:B------:R-:W-:Y:S01]  /*0d80*/  FMUL R11, R11, 1 ;  /* 0x3f8000000b0b7820 */ /* 0x000fe20000400000 */
[----:B-1----:R-:W-:Y:S02]  /*0d90*/  VIMNMX.RELU R5, PT, PT, R0, 0x7, PT ;  /* 0x0000000700057848 */ /* 0x002fe40003fe1100 */
[C---:B------:R-:W-:Y:S02]  /*0da0*/  IADD3 R8, P0, PT, R9.reuse, UR8, RZ ;  /* 0x0000000809087c10 */ /* 0x040fe4000ff1e0ff */
[----:B------:R-:W-:Y:S02]  /*0db0*/  I2FP.F32.U32 R10, R5 ;  /* 0x00000005000a7245 */ /* 0x000fe40000201000 */
[----:B------:R-:W-:-:S02]  /*0dc0*/  LEA.HI.X.SX32 R9, R9, UR9, 0x1, P0 ;  /* 0x0000000909097c11 */ /* 0x000fc400080f0eff */
[----:B------:R-:W-:Y:S01]  /*0dd0*/  LOP3.LUT R5, R5, 0x78, R6, 0xf8, !PT ;  /* 0x0000007805057812 */ /* 0x000fe200078ef806 */
[----:B------:R-:W-:-:S04]  /*0de0*/  FFMA R10, R10, 0.125, R13 ;  /* 0x3e0000000a0a7823 */ /* 0x000fc8000000000d */
[----:B------:R-:W-:Y:S01]  /*0df0*/  FMUL R11, R10, R11 ;  /* 0x0000000b0a0b7220 */ /* 0x000fe20000400000 */
[----:B------:R0:W-:Y:S03]  /*0e00*/  STG.E.U8 desc[UR6][R8.64], R5 ;  /* 0x0000000508007986 */ /* 0x0001e6000c101106 */
[----:B------:R-:W-:-:S05]  /*0e10*/  VIADD R0, R11, 0x1800000 ;  /* 0x018000000b007836 */ /* 0x000fca0000000000 */
[----:B------:R-:W-:-:S04]  /*0e20*/  LOP3.LUT R0, R0, 0x7f800000, RZ, 0xc0, !PT ;  /* 0x7f80000000007812 */ /* 0x000fc800078ec0ff */
[----:B------:R-:W-:-:S13]  /*0e30*/  ISETP.GT.U32.AND P0, PT, R0, 0x1ffffff, PT ;  /* 0x01ffffff0000780c */ /* 0x000fda0003f04070 */
[----:B0-----:R-:W-:Y:S05]  /*0e40*/  @P0 BRA `(.L_x_15) ;  /* 0x00000000000c0947 */ /* 0x001fea0003800000 */
[----:B------:R-:W-:-:S07]  /*0e50*/  MOV R6, 0xe70 ;  /* 0x00000e7000067802 */ /* 0x000fce0000000f00 */
[----:B------:R-:W-:Y:S05]  /*0e60*/  CALL.REL.NOINC `($__internal_0_$__cuda_sm20_rcp_rn_f32_slowpath) ;  /* 0x0000001000607944 */ /* 0x000fea0003c00000 */
[----:B------:R-:W-:Y:S05]  /*0e70*/  BRA `(.L_x_16) ;  /* 0x0000000000107947 */ /* 0x000fea0003800000 */
.L_x_15:
[----:B------:R-:W0:Y:S02]  /*0e80*/  MUFU.RCP R0, R11 ;  /* 0x0000000b00007308 */ /* 0x000e240000001000 */
[----:B0-----:R-:W-:-:S04]  /*0e90*/  FFMA R5, R11, R0, -1 ;  /* 0xbf8000000b057423 */ /* 0x001fc80000000000 */
[----:B------:R-:W-:-:S04]  /*0ea0*/  FADD.FTZ R5, -R5, -RZ ;  /* 0x800000ff05057221 */ /* 0x000fc80000010100 */
[----:B------:R-:W-:-:S07]  /*0eb0*/  FFMA R0, R0, R5, R0 ;  /* 0x0000000500007223 */ /* 0x000fce0000000000 */
.L_x_16:
[----:B------:R-:W-:Y:S05]  /*0ec0*/  BSYNC.RECONVERGENT B0 ;  /* 0x0000000000007941 */ /* 0x000fea0003800200 */
.L_x_14:
[----:B------:R-:W-:Y:S05]  /*0ed0*/  @P3 EXIT ;  /* 0x000000000000394d */ /* 0x000fea0003800000 */
[----:B------:R-:W-:Y:S01]  /*0ee0*/  VIADD R6, R4, 0x2 ;  /* 0x0000000204067836 */ /* 0x000fe20000000000 */
[----:B------:R-:W-:-:S04]  /*0ef0*/  LOP3.LUT R8, RZ, R4, RZ, 0x33, !PT ;  /* 0x00000004ff087212 */ /* 0x000fc800078e33ff */
[----:B------:R-:W-:-:S05]  /*0f00*/  VIMNMX R5, PT, PT, R7, R6, !PT ;  /* 0x0000000607057248 */ /* 0x000fca0007fe0100 */
[----:B------:R-:W-:-:S05]  /*0f10*/  IMAD.IADD R5, R5, 0x1, R8 ;  /* 0x0000000105057824 */ /* 0x000fca00078e0208 */
[----:B------:R-:W-:-:S13]  /*0f20*/  LOP3.LUT P0, RZ, R5, 0x2, RZ, 0xc0, !PT ;  /* 0x0000000205ff7812 */ /* 0x000fda000780c0ff */
[----:B------:R-:W-:Y:S05]  /*0f30*/  @P0 BRA `(.L_x_17) ;  /* 0x00000004005c0947 */ /* 0x000fea0003800000 */
[----:B------:R-:W0:Y:S01]  /*0f40*/  LDC.64 R8, c[0x0][0x398] ;  /* 0x0000e600ff087b82 */ /* 0x000e220000000a00 */
[----:B------:R-:W-:-:S07]  /*0f50*/  VIADD R15, R4, 0x1 ;  /* 0x00000001040f7836 */ /* 0x000fce0000000000 */
[----:B------:R-:W1:Y:S01]  /*0f60*/  LDC.64 R12, c[0x0][0x380] ;  /* 0x0000e000ff0c7b82 */ /* 0x000e620000000a00 */
[----:B0-----:R-:W-:Y:S01]  /*0f70*/  IMAD R11, R4, R9, R3 ;  /* 0x00000009040b7224 */ /* 0x001fe200078e0203 */
[----:B------:R-:W-:-:S03]  /*0f80*/  ISETP.GE.U32.AND P0, PT, R15, R8, PT ;  /* 0x000000080f00720c */ /* 0x000fc60003f06070 */
[----:B-1----:R-:W-:-:S05]  /*0f90*/  IMAD.WIDE R12, R11, 0x2, R12 ;  /* 0x000000020b0c7825 */ /* 0x002fca00078e020c */
[----:B------:R-:W2:Y:S05]  /*0fa0*/  LDG.E.U16.CONSTANT R4, desc[UR6][R12.64] ;  /* 0x000000060c047981 */ /* 0x000eaa000c1e9500 */
[----:B------:R-:W-:-:S06]  /*0fb0*/  @!P0 IMAD.WIDE R10, R9, 0x2, R12 ;  /* 0x00000002090a8825 */ /* 0x000fcc00078e020c */
[----:B------:R-:W3:Y:S01]  /*0fc0*/  @!P0 LDG.E.U16.CONSTANT R10, desc[UR6][R10.64] ;  /* 0x000000060a0a8981 */ /* 0x000ee2000c1e9500 */
[----:B------:R-:W-:Y:S01]  /*0fd0*/  BSSY.RECONVERGENT B0, `(.L_x_18) ;  /* 0x0000024000007945 */ /* 0x000fe20003800200 */
[----:B--2---:R-:W-:Y:S02]  /*0fe0*/  IMAD.U32 R15, R4, 0x10000, RZ ;  /* 0x00010000040f7824 */ /* 0x004fe400078e00ff */
[----:B------:R-:W-:Y:S02]  /*0ff0*/  IMAD.MOV.U32 R4, RZ, RZ, RZ ;  /* 0x000000ffff047224 */ /* 0x000fe400078e00ff */
[----:B------:R-:W-:Y:S01]  /*1000*/  FMUL R14, R15, R0 ;  /* 0x000000000f0e7220 */ /* 0x000fe20000400000 */
[----:B---3--:R-:W-:-:S04]  /*1010*/  @!P0 IMAD.U32 R15, R10, 0x10000, RZ ;  /* 0x000100000a0f8824 */ /* 0x008fc800078e00ff */
[C---:B------:R-:W-:Y:S02]  /*1020*/  FSETP.GEU.AND P2, PT, |R14|.reuse, 0.25, PT ;  /* 0x3e8000000e00780b */ /* 0x040fe40003f4e200 */
[----:B------:R-:W-:Y:S01]  /*1030*/  FSETP.GEU.AND P1, PT, R14, RZ, PT ;  /* 0x000000ff0e00720b */ /* 0x000fe20003f2e000 */
[----:B------:R-:W-:-:S03]  /*1040*/  @!P0 FMUL R4, R15, R0 ;  /* 0x000000000f048220 */ /* 0x000fc60000400000 */
[----:B------:R-:W-:-:S04]  /*1050*/  SEL R8, RZ, 0x8, P1 ;  /* 0x00000008ff087807 */ /* 0x000fc80000800000 */
[----:B------:R-:W-:-:S03]  /*1060*/  PRMT R12, R8, 0x7610, R12 ;  /* 0x00007610080c7816 */ /* 0x000fc6000000000c */
[----:B------:R-:W-:Y:S05]  /*1070*/  @!P2 BRA `(.L_x_19) ;  /* 0x000000000064a947 */ /* 0x000fea0003800000 */
[----:B------:R-:W-:-:S13]  /*1080*/  FSETP.GEU.AND P0, PT, |R14|, 0.75, PT ;  /* 0x3f4000000e00780b */ /* 0x000fda0003f0e200 */
[----:B------:R-:W-:Y:S05]  /*1090*/  @!P0 BRA `(.L_x_20) ;  /* 0x0000000000588947 */ /* 0x000fea0003800000 */
[----:B------:R-:W-:-:S13]  /*10a0*/  FSETP.GEU.AND P0, PT, |R14|, 1.25, PT ;  /* 0x3fa000000e00780b */ /* 0x000fda0003f0e200 */
[----:B------:R-:W-:Y:S05]  /*10b0*/  @!P0 BRA `(.L_x_21) ;  /* 0x0000000000488947 */ /* 0x000fea0003800000 */
[----:B------:R-:W-:-:S13]  /*10c0*/  FSETP.GEU.AND P0, PT, |R14|, 1.75, PT ;  /* 0x3fe000000e00780b */ /* 0x000fda0003f0e200 */
[----:B------:R-:W-:Y:S05]  /*10d0*/  @!P0 BRA `(.L_x_22) ;  /* 0x0000000000388947 */ /* 0x000fea0003800000 */
[----:B------:R-:W-:-:S13]  /*10e0*/  FSETP.GEU.AND P0, PT, |R14|, 2.5, PT ;  /* 0x402000000e00780b */ /* 0x000fda0003f0e200 */
[----:B------:R-:W-:Y:S05]  /*10f0*/  @!P0 BRA `(.L_x_23) ;  /* 0x0000000000288947 */ /* 0x000fea0003800000 */
[----:B------:R-:W-:-:S13]  /*1100*/  FSETP.GEU.AND P0, PT, |R14|, 3.5, PT ;  /* 0x406000000e00780b */ /* 0x000fda0003f0e200 */
[----:B------:R-:W-:Y:S05]  /*1110*/  @!P0 BRA `(.L_x_24) ;  /* 0x0000000000188947 */ /* 0x000fea0003800000 */
[----:B------:R-:W-:-:S13]  /*1120*/  FSETP.GEU.AND P0, PT, |R14|, 5, PT ;  /* 0x40a000000e00780b */ /* 0x000fda0003f0e200 */
[----:B------:R-:W-:-:S04]  /*1130*/  @P0 LOP3.LUT R8, R12, 0x7, RZ, 0xfc, !PT ;  /* 0x000000070c080812 */ /* 0x000fc800078efcff */
[----:B------:R-:W-:-:S04]  /*1140*/  @P0 PRMT R12, R8, 0x7610, R12 ;  /* 0x00007610080c0816 */ /* 0x000fc8000000000c */
[----:B------:R-:W-:-:S04]  /*1150*/  @!P0 LOP3.LUT R8, R12, 0x6, RZ, 0xfc, !PT ;  /* 0x000000060c088812 */ /* 0x000fc800078efcff */
[----:B------:R-:W-:Y:S01]  /*1160*/  @!P0 PRMT R12, R8, 0x7610, R12 ;  /* 0x00007610080c8816 */ /* 0x000fe2000000000c */
[----:B------:R-:W-:Y:S06]  /*1170*/  BRA `(.L_x_19) ;  /* 0x0000000000247947 */ /* 0x000fec0003800000 */
.L_x_24:
[----:B------:R-:W-:Y:S01]  /*1180*/  LOP3.LUT R12, R12, 0x5, RZ, 0xfc, !PT ;  /* 0x000000050c0c7812 */ /* 0x000fe200078efcff */
[----:B------:R-:W-:Y:S06]  /*1190*/  BRA `(.L_x_19) ;  /* 0x00000000001c7947 */ /* 0x000fec0003800000 */
.L_x_23:
[----:B------:R-:W-:Y:S01]  /*11a0*/  LOP3.LUT R12, R12, 0x4, RZ, 0xfc, !PT ;  /* 0x000000040c0c7812 */ /* 0x000fe200078efcff */
[----:B------:R-:W-:Y:S06]  /*11b0*/  BRA `(.L_x_19) ;  /* 0x0000000000147947 */ /* 0x000fec0003800000 */
.L_x_22:
[----:B------:R-:W-:Y:S01]  /*11c0*/  LOP3.LUT R12, R12, 0x3, RZ, 0xfc, !PT ;  /* 0x000000030c0c7812 */ /* 0x000fe200078efcff */
[----:B------:R-:W-:Y:S06]  /*11d0*/  BRA `(.L_x_19) ;  /* 0x00000000000c7947 */ /* 0x000fec0003800000 */
.L_x_21:
[----:B------:R-:W-:Y:S01]  /*11e0*/  LOP3.LUT R12, R12, 0x2, RZ, 0xfc, !PT ;  /* 0x000000020c0c7812 */ /* 0x000fe200078efcff */
[----:B------:R-:W-:Y:S06]  /*11f0*/  BRA `(.L_x_19) ;  /* 0x0000000000047947 */ /* 0x000fec0003800000 */
.L_x_20:
[----:B------:R-:W-:-:S07]  /*1200*/  LOP3.LUT R12, R12, 0x1, RZ, 0xfc, !PT ;  /* 0x000000010c0c7812 */ /* 0x000fce00078efcff */
.L_x_19:
[----:B------:R-:W-:Y:S05]  /*1210*/  BSYNC.RECONVERGENT B0 ;  /* 0x0000000000007941 */ /* 0x000fea0003800200 */
.L_x_18:
[C---:B------:R-:W-:Y:S01]  /*1220*/  FSETP.GEU.AND P1, PT, |R4|.reuse, 0.25, PT ;  /* 0x3e8000000400780b */ /* 0x040fe20003f2e200 */
[----:B------:R-:W-:Y:S01]  /*1230*/  BSSY.RECONVERGENT B0, `(.L_x_25) ;  /* 0x000001e000007945 */ /* 0x000fe20003800200 */
[----:B------:R-:W-:-:S04]  /*1240*/  FSETP.GEU.AND P0, PT, R4, RZ, PT ;  /* 0x000000ff0400720b */ /* 0x000fc80003f0e000 */
        /* <DEDUP_REMOVED lines=19> */
.L_x_31:
[----:B------:R-:W-:Y:S01]  /*1380*/  LOP3.LUT R10, R10, 0x5, RZ, 0xfc, !PT ;  /* 0x000000050a0a7812 */ /* 0x000fe200078efcff */
[----:B------:R-:W-:Y:S06]  /*1390*/  BRA `(.L_x_26) ;  /* 0x00000000001c7947 */ /* 0x000fec0003800000 */
.L_x_30:
[----:B------:R-:W-:Y:S01]  /*13a0*/  LOP3.LUT R10, R10, 0x4, RZ, 0xfc, !PT ;  /* 0x000000040a0a7812 */ /* 0x000fe200078efcff */
[----:B------:R-:W-:Y:S06]  /*13b0*/  BRA `(.L_x_26) ;  /* 0x0000000000147947 */ /* 0x000fec0003800000 */
.L_x_29:
[----:B------:R-:W-:Y:S01]  /*13c0*/  LOP3.LUT R10, R10, 0x3, RZ, 0xfc, !PT ;  /* 0x000000030a0a7812 */ /* 0x000fe200078efcff */
[----:B------:R-:W-:Y:S06]  /*13d0*/  BRA `(.L_x_26) ;  /* 0x00000000000c7947 */ /* 0x000fec0003800000 */
.L_x_28:
[----:B------:R-:W-:Y:S01]  /*13e0*/  LOP3.LUT R10, R10, 0x2, RZ, 0xfc, !PT ;  /* 0x000000020a0a7812 */ /* 0x000fe200078efcff */
[----:B------:R-:W-:Y:S06]  /*13f0*/  BRA `(.L_x_26) ;  /* 0x0000000000047947 */ /* 0x000fec0003800000 */
.L_x_27:
[----:B------:R-:W-:-:S07]  /*1400*/  LOP3.LUT R10, R10, 0x1, RZ, 0xfc, !PT ;  /* 0x000000010a0a7812 */ /* 0x000fce00078efcff */
.L_x_26:
[----:B------:R-:W-:Y:S05]  /*1410*/  BSYNC.RECONVERGENT B0 ;  /* 0x0000000000007941 */ /* 0x000fea0003800200 */
.L_x_25:
[----:B------:R-:W0:Y:S01]  /*1420*/  LDCU.64 UR4, c[0x0][0x388] ;  /* 0x00007100ff0477ac */ /* 0x000e220008000a00 */
[----:B------:R-:W-:Y:S02]  /*1430*/  IMAD R2, R2, R9, RZ ;  /* 0x0000000902027224 */ /* 0x000fe400078e02ff */
[----:B------:R-:W-:Y:S02]  /*1440*/  IMAD.SHL.U32 R11, R10, 0x10, RZ ;  /* 0x000000100a0b7824 */ /* 0x000fe400078e00ff */
[----:B------:R-:W-:Y:S02]  /*1450*/  IMAD R2, R2, 0x10, R3 ;  /* 0x0000001002027824 */ /* 0x000fe400078e0203 */
[----:B------:R-:W-:Y:S01]  /*1460*/  IMAD.MOV.U32 R4, RZ, RZ, R6 ;  /* 0x000000ffff047224 */ /* 0x000fe200078e0006 */
[----:B------:R-:W-:Y:S02]  /*1470*/  LOP3.LUT R11, R11, R12, RZ, 0xfc, !PT ;  /* 0x0000000c0b0b7212 */ /* 0x000fe400078efcff */
[----:B0-----:R-:W-:-:S04]  /*1480*/  IADD3 R8, P0, PT, R2, UR4, RZ ;  /* 0x0000000402087c10 */ /* 0x001fc8000ff1e0ff */
[----:B------:R-:W-:-:S05]  /*1490*/  LEA.HI.X.SX32 R9, R2, UR5, 0x1, P0 ;  /* 0x0000000502097c11 */ /* 0x000fca00080f0eff */
[----:B------:R0:W-:Y:S04]  /*14a0*/  STG.E.U8 desc[UR6][R8.64], R11 ;  /* 0x0000000b08007986 */ /* 0x0001e8000c101106 */
.L_x_17:
[----:B------:R-:W-:-:S13]  /*14b0*/  ISETP.GE.U32.AND P0, PT, R5, 0x2, PT ;  /* 0x000000020500780c */ /* 0x000fda0003f06070 */
[----:B------:R-:W-:Y:S05]  /*14c0*/  @!P0 EXIT ;  /* 0x000000000000894d */ /* 0x000fea0003800000 */
[----:B------:R-:W1:Y:S01]  /*14d0*/  LDCU UR4, c[0x0][0x39c] ;  /* 0x00007380ff0477ac */ /* 0x000e620008000800 */
[----:B------:R-:W2:Y:S01]  /*14e0*/  LDC R2, c[0x0][0x39c] ;  /* 0x0000e700ff027b82 */ /* 0x000ea20000000800 */
[----:B------:R-:W-:Y:S01]  /*14f0*/  VIADD R6, R4, 0x2 ;  /* 0x0000000204067836 */ /* 0x000fe20000000000 */
[----:B------:R-:W-:Y:S01]  /*1500*/  SHF.R.U32.HI R12, RZ, 0x1, R4 ;  /* 0x00000001ff0c7819 */ /* 0x000fe20000011604 */
[----:B------:R-:W3:Y:S03]  /*1510*/  LDCU.64 UR8, c[0x0][0x388] ;  /* 0x00007100ff0877ac */ /* 0x000ee60008000a00 */
[----:B------:R-:W-:Y:S02]  /*1520*/  SHF.R.U32.HI R10, RZ, 0x1, R6 ;  /* 0x00000001ff0a7819 */ /* 0x000fe40000011606 */
[----:B0-----:R-:W0:Y:S01]  /*1530*/  LDC.64 R8, c[0x0][0x380] ;  /* 0x0000e000ff087b82 */ /* 0x001e220000000a00 */
[----:B-1----:R-:W-:-:S02]  /*1540*/  IMAD R5, R6, UR4, R3 ;  /* 0x0000000406057c24 */ /* 0x002fc4000f8e0203 */
[--C-:B------:R-:W-:Y:S02]  /*1550*/  IMAD R11, R12, UR4, R3.reuse ;  /* 0x000000040c0b7c24 */ /* 0x100fe4000f8e0203 */
[--C-:B------:R-:W-:Y:S02]  /*1560*/  IMAD R13, R10, UR4, R3.reuse ;  /* 0x000000040a0d7c24 */ /* 0x100fe4000f8e0203 */
[C---:B------:R-:W-:Y:S02]  /*1570*/  IMAD R3, R4.reuse, UR4, R3 ;  /* 0x0000000404037c24 */ /* 0x040fe4000f8e0203 */
[----:B---3--:R-:W-:-:S07]  /*1580*/  VIADD R4, R4, 0x1 ;  /* 0x0000000104047836 */ /* 0x008fce0000000000 */
.L_x_50:
[----:B------:R-:W-:Y:S01]  /*1590*/  ISETP.GE.AND P0, PT, R4, R7, PT ;  /* 0x000000070400720c */ /* 0x000fe20003f06270 */
[----:B01----:R-:W-:-:S05]  /*15a0*/  IMAD.WIDE R16, R3, 0x2, R8 ;  /* 0x0000000203107825 */ /* 0x003fca00078e0208 */
[----:B------:R-:W3:Y:S07]  /*15b0*/  LDG.E.U16.CONSTANT R6, desc[UR6][R16.64] ;  /* 0x0000000610067981 */ /* 0x000eee000c1e9500 */
[----:B------:R-:W0:Y:S02]  /*15c0*/  @!P0 LDC R15, c[0x0][0x39c] ;  /* 0x0000e700ff0f8b82 */ /* 0x000e240000000800 */
[----:B0-----:R-:W-:-:S06]  /*15d0*/  @!P0 IMAD.WIDE R14, R15, 0x2, R16 ;  /* 0x000000020f0e8825 */ /* 0x001fcc00078e0210 */
[----:B------:R-:W4:Y:S01]  /*15e0*/  @!P0 LDG.E.U16.CONSTANT R14, desc[UR6][R14.64] ;  /* 0x000000060e0e8981 */ /* 0x000f22000c1e9500 */
[----:B------:R-:W-:Y:S01]  /*15f0*/  BSSY.RECONVERGENT B0, `(.L_x_32) ;  /* 0x0000023000007945 */ /* 0x000fe20003800200 */
[----:B------:R-:W-:Y:S02]  /*1600*/  IMAD.MOV.U32 R10, RZ, RZ, RZ ;  /* 0x000000ffff0a7224 */ /* 0x000fe400078e00ff */
[----:B---3--:R-:W-:-:S04]  /*1610*/  IMAD.U32 R19, R6, 0x10000, RZ ;  /* 0x0001000006137824 */ /* 0x008fc800078e00ff */
[----:B------:R-:W-:-:S05]  /*1620*/  FMUL R12, R19, R0 ;  /* 0x00000000130c7220 */ /* 0x000fca0000400000 */
[C---:B------:R-:W-:Y:S02]  /*1630*/  FSETP.GEU.AND P2, PT, |R12|.reuse, 0.25, PT ;  /* 0x3e8000000c00780b */ /* 0x040fe40003f4e200 */
[----:B------:R-:W-:-:S04]  /*1640*/  FSETP.GEU.AND P1, PT, R12, RZ, PT ;  /* 0x000000ff0c00720b */ /* 0x000fc80003f2e000 */
[----:B------:R-:W-:Y:S01]  /*1650*/  SEL R6, RZ, 0x8, P1 ;  /* 0x00000008ff067807 */ /* 0x000fe20000800000 */
[----:B----4-:R-:W-:-:S04]  /*1660*/  @!P0 IMAD.U32 R19, R14, 0x10000, RZ ;  /* 0x000100000e138824 */ /* 0x010fc800078e00ff */
[----:B------:R-:W-:Y:S02]  /*1670*/  @!P0 FMUL R10, R19, R0 ;  /* 0x00000000130a8220 */ /* 0x000fe40000400000 */
[----:B------:R-:W-:Y:S05]  /*1680*/  @!P2 BRA `(.L_x_33) ;  /* 0x000000000064a947 */ /* 0x000fea0003800000 */
[----:B------:R-:W-:-:S13]  /*1690*/  FSETP.GEU.AND P0, PT, |R12|, 0.75, PT ;  /* 0x3f4000000c00780b */ /* 0x000fda0003f0e200 */
[----:B------:R-:W-:-:S04]  /*16a0*/  @!P0 LOP3.LUT R14, R6, 0x1, RZ, 0xfc, !PT ;  /* 0x00000001060e8812 */ /* 0x000fc800078efcff */
[----:B------:R-:W-:Y:S01]  /*16b0*/  @!P0 PRMT R6, R14, 0x7610, R6 ;  /* 0x000076100e068816 */ /* 0x000fe20000000006 */
[----:B------:R-:W-:Y:S06]  /*16c0*/  @!P0 BRA `(.L_x_33) ;  /* 0x0000000000548947 */ /* 0x000fec0003800000 */
[----:B------:R-:W-:-:S13]  /*16d0*/  FSETP.GEU.AND P0, PT, |R12|, 1.25, PT ;  /* 0x3fa000000c00780b */ /* 0x000fda0003f0e200 */
[----:B------:R-:W-:-:S04]  /*16e0*/  @!P0 LOP3.LUT R14, R6, 0x2, RZ, 0xfc, !PT ;  /* 0x00000002060e8812 */ /* 0x000fc800078efcff */
[----:B------:R-:W-:Y:S01]  /*16f0*/  @!P0 PRMT R6, R14, 0x7610, R6 ;  /* 0x000076100e068816 */ /* 0x000fe20000000006 */
[----:B------:R-:W-:Y:S06]  /*1700*/  @!P0 BRA `(.L_x_33) ;  /* 0x0000000000448947 */ /* 0x000fec0003800000 */
[----:B------:R-:W-:-:S13]  /*1710*/  FSETP.GEU.AND P0, PT, |R12|, 1.75, PT ;  /* 0x3fe000000c00780b */ /* 0x000fda0003f0e200 */
[----:B------:R-:W-:-:S04]  /*1720*/  @!P0 LOP3.LUT R14, R6, 0x3, RZ, 0xfc, !PT ;  /* 0x00000003060e8812 */ /* 0x000fc800078efcff */
[----:B------:R-:W-:Y:S01]  /*1730*/  @!P0 PRMT R6, R14, 0x7610, R6 ;  /* 0x000076100e068816 */ /* 0x000fe20000000006 */
[----:B------:R-:W-:Y:S06]  /*1740*/  @!P0 BRA `(.L_x_33) ;  /* 0x0000000000348947 */ /* 0x000fec0003800000 */
[----:B------:R-:W-:-:S13]  /*1750*/  FSETP.GEU.AND P0, PT, |R12|, 2.5, PT ;  /* 0x402000000c00780b */ /* 0x000fda0003f0e200 */
[----:B------:R-:W-:-:S04]  /*1760*/  @!P0 LOP3.LUT R14, R6, 0x4, RZ, 0xfc, !PT ;  /* 0x00000004060e8812 */ /* 0x000fc800078efcff */
[----:B------:R-:W-:Y:S01]  /*1770*/  @!P0 PRMT R6, R14, 0x7610, R6 ;  /* 0x000076100e068816 */ /* 0x000fe20000000006 */
[----:B------:R-:W-:Y:S06]  /*1780*/  @!P0 BRA `(.L_x_33) ;  /* 0x0000000000248947 */ /* 0x000fec0003800000 */
[----:B------:R-:W-:-:S13]  /*1790*/  FSETP.GEU.AND P0, PT, |R12|, 3.5, PT ;  /* 0x406000000c00780b */ /* 0x000fda0003f0e200 */
[----:B------:R-:W-:-:S04]  /*17a0*/  @!P0 LOP3.LUT R14, R6, 0x5, RZ, 0xfc, !PT ;  /* 0x00000005060e8812 */ /* 0x000fc800078efcff */
[----:B------:R-:W-:Y:S01]  /*17b0*/  @!P0 PRMT R6, R14, 0x7610, R6 ;  /* 0x000076100e068816 */ /* 0x000fe20000000006 */
[----:B------:R-:W-:Y:S06]  /*17c0*/  @!P0 BRA `(.L_x_33) ;  /* 0x0000000000148947 */ /* 0x000fec0003800000 */
[----:B------:R-:W-:-:S13]  /*17d0*/  FSETP.GEU.AND P0, PT, |R12|, 5, PT ;  /* 0x40a000000c00780b */ /* 0x000fda0003f0e200 */
[----:B------:R-:W-:-:S04]  /*17e0*/  @!P0 LOP3.LUT R12, R6, 0x6, RZ, 0xfc, !PT ;  /* 0x00000006060c8812 */ /* 0x000fc800078efcff */
[----:B------:R-:W-:-:S04]  /*17f0*/  @!P0 PRMT R6, R12, 0x7610, R6 ;  /* 0x000076100c068816 */ /* 0x000fc80000000006 */
[----:B------:R-:W-:-:S04]  /*1800*/  @P0 LOP3.LUT R12, R6, 0x7, RZ, 0xfc, !PT ;  /* 0x00000007060c0812 */ /* 0x000fc800078efcff */
[----:B------:R-:W-:-:S07]  /*1810*/  @P0 PRMT R6, R12, 0x7610, R6 ;  /* 0x000076100c060816 */ /* 0x000fce0000000006 */
.L_x_33:
[----:B------:R-:W-:Y:S05]  /*1820*/  BSYNC.RECONVERGENT B0 ;  /* 0x0000000000007941 */ /* 0x000fea0003800200 */
.L_x_32:
[C---:B------:R-:W-:Y:S01]  /*1830*/  FSETP.GEU.AND P1, PT, |R10|.reuse, 0.25, PT ;  /* 0x3e8000000a00780b */ /* 0x040fe20003f2e200 */
[----:B------:R-:W-:Y:S01]  /*1840*/  BSSY.RECONVERGENT B0, `(.L_x_34) ;  /* 0x000001d000007945 */ /* 0x000fe20003800200 */
[----:B------:R-:W-:-:S04]  /*1850*/  FSETP.GEU.AND P0, PT, R10, RZ, PT ;  /* 0x000000ff0a00720b */ /* 0x000fc80003f0e000 */
[----:B------:R-:W-:-:S07]  /*1860*/  SEL R12, RZ, 0x8, P0 ;  /* 0x00000008ff0c7807 */ /* 0x000fce0000000000 */
        /* <DEDUP_REMOVED lines=26> */
.L_x_35:
[----:B------:R-:W-:Y:S05]  /*1a10*/  BSYNC.RECONVERGENT B0 ;  /* 0x0000000000007941 */ /* 0x000fea0003800200 */
.L_x_34:
[----:B------:R-:W-:Y:S02]  /*1a20*/  VIADD R10, R4, 0x2 ;  /* 0x00000002040a7836 */ /* 0x000fe40000000000 */
[----:B------:R-:W-:-:S03]  /*1a30*/  IMAD.WIDE R18, R5, 0x2, R8 ;  /* 0x0000000205127825 */ /* 0x000fc600078e0208 */
[----:B------:R-:W-:Y:S02]  /*1a40*/  ISETP.GE.AND P0, PT, R10, R7, PT ;  /* 0x000000070a00720c */ /* 0x000fe40003f06270 */
[----:B------:R-:W3:Y:S11]  /*1a50*/  LDG.E.U16.CONSTANT R10, desc[UR6][R18.64] ;  /* 0x00000006120a7981 */ /* 0x000ef6000c1e9500 */
[----:B------:R-:W0:Y:S02]  /*1a60*/  @!P0 LDC R17, c[0x0][0x39c] ;  /* 0x0000e700ff118b82 */ /* 0x000e240000000800 */
[----:B0-----:R-:W-:-:S06]  /*1a70*/  @!P0 IMAD.WIDE R16, R17, 0x2, R18 ;  /* 0x0000000211108825 */ /* 0x001fcc00078e0212 */
[----:B------:R-:W4:Y:S01]  /*1a80*/  @!P0 LDG.E.U16.CONSTANT R16, desc[UR6][R16.64] ;  /* 0x0000000610108981 */ /* 0x000f22000c1e9500 */
[----:B------:R-:W-:Y:S01]  /*1a90*/  IMAD.SHL.U32 R21, R12, 0x10, RZ ;  /* 0x000000100c157824 */ /* 0x000fe200078e00ff */
[----:B------:R-:W-:-:S04]  /*1aa0*/  IADD3 R14, P1, PT, R11, UR8, RZ ;  /* 0x000000080b0e7c10 */ /* 0x000fc8000ff3e0ff */
[----:B------:R-:W-:Y:S02]  /*1ab0*/  LEA.HI.X.SX32 R15, R11, UR9, 0x1, P1 ;  /* 0x000000090b0f7c11 */ /* 0x000fe400088f0eff */
[----:B------:R-:W-:-:S05]  /*1ac0*/  LOP3.LUT R21, R21, R6, RZ, 0xfc, !PT ;  /* 0x0000000615157212 */ /* 0x000fca00078efcff */
[----:B------:R0:W-:Y:S01]  /*1ad0*/  STG.E.U8 desc[UR6][R14.64], R21 ;  /* 0x000000150e007986 */ /* 0x0001e2000c101106 */
        /* <DEDUP_REMOVED lines=9> */
[----:B0-----:R-:W-:Y:S05]  /*1b70*/  @!P2 BRA `(.L_x_37) ;  /* 0x000000000064a947 */ /* 0x001fea0003800000 */
        /* <DEDUP_REMOVED lines=16> */
.L_x_42:
[----:B------:R-:W-:Y:S01]  /*1c80*/  LOP3.LUT R10, R10, 0x5, RZ, 0xfc, !PT ;  /* 0x000000050a0a7812 */ /* 0x000fe200078efcff */
[----:B------:R-:W-:Y:S06]  /*1c90*/  BRA `(.L_x_37) ;  /* 0x00000000001c7947 */ /* 0x000fec0003800000 */
.L_x_41:
[----:B------:R-:W-:Y:S01]  /*1ca0*/  LOP3.LUT R10, R10, 0x4, RZ, 0xfc, !PT ;  /* 0x000000040a0a7812 */ /* 0x000fe200078efcff */
[----:B------:R-:W-:Y:S06]  /*1cb0*/  BRA `(.L_x_37) ;  /* 0x0000000000147947 */ /* 0x000fec0003800000 */
.L_x_40:
[----:B------:R-:W-:Y:S01]  /*1cc0*/  LOP3.LUT R10, R10, 0x3, RZ, 0xfc, !PT ;  /* 0x000000030a0a7812 */ /* 0x000fe200078efcff */
[----:B------:R-:W-:Y:S06]  /*1cd0*/  BRA `(.L_x_37) ;  /* 0x00000000000c7947 */ /* 0x000fec0003800000 */
.L_x_39:
[----:B------:R-:W-:Y:S01]  /*1ce0*/  LOP3.LUT R10, R10, 0x2, RZ, 0xfc, !PT ;  /* 0x000000020a0a7812 */ /* 0x000fe200078efcff */
[----:B------:R-:W-:Y:S06]  /*1cf0*/  BRA `(.L_x_37) ;  /* 0x0000000000047947 */ /* 0x000fec0003800000 */
.L_x_38:
[----:B------:R-:W-:-:S07]  /*1d00*/  LOP3.LUT R10, R10, 0x1, RZ, 0xfc, !PT ;  /* 0x000000010a0a7812 */ /* 0x000fce00078efcff */
.L_x_37:
[----:B------:R-:W-:Y:S05]  /*1d10*/  BSYNC.RECONVERGENT B0 ;  /* 0x0000000000007941 */ /* 0x000fea0003800200 */
.L_x_36:
[C---:B------:R-:W-:Y:S01]  /*1d20*/  FSETP.GEU.AND P1, PT, |R6|.reuse, 0.25, PT ;  /* 0x3e8000000600780b */ /* 0x040fe20003f2e200 */
[----:B------:R-:W-:Y:S01]  /*1d30*/  BSSY.RECONVERGENT B0, `(.L_x_43) ;  /* 0x000001d000007945 */ /* 0x000fe20003800200 */
[----:B------:R-:W-:-:S04]  /*1d40*/  FSETP.GEU.AND P0, PT, R6, RZ, PT ;  /* 0x000000ff0600720b */ /* 0x000fc80003f0e000 */
[----:B------:R-:W-:-:S07]  /*1d50*/  SEL R12, RZ, 0x8, P0 ;  /* 0x00000008ff0c7807 */ /* 0x000fce0000000000 */
        /* <DEDUP_REMOVED lines=17> */
.L_x_49:
[----:B------:R-:W-:Y:S01]  /*1e70*/  LOP3.LUT R12, R12, 0x5, RZ, 0xfc, !PT ;  /* 0x000000050c0c7812 */ /* 0x000fe200078efcff */
[----:B------:R-:W-:Y:S06]  /*1e80*/  BRA `(.L_x_44) ;  /* 0x00000000001c7947 */ /* 0x000fec0003800000 */
.L_x_48:
[----:B------:R-:W-:Y:S01]  /*1e90*/  LOP3.LUT R12, R12, 0x4, RZ, 0xfc, !PT ;  /* 0x000000040c0c7812 */ /* 0x000fe200078efcff */
[----:B------:R-:W-:Y:S06]  /*1ea0*/  BRA `(.L_x_44) ;  /* 0x0000000000147947 */ /* 0x000fec0003800000 */
.L_x_47:
[----:B------:R-:W-:Y:S01]  /*1eb0*/  LOP3.LUT R12, R12, 0x3, RZ, 0xfc, !PT ;  /* 0x000000030c0c7812 */ /* 0x000fe200078efcff */
[----:B------:R-:W-:Y:S06]  /*1ec0*/  BRA `(.L_x_44) ;  /* 0x00000000000c7947 */ /* 0x000fec0003800000 */
.L_x_46:
[----:B------:R-:W-:Y:S01]  /*1ed0*/  LOP3.LUT R12, R12, 0x2, RZ, 0xfc, !PT ;  /* 0x000000020c0c7812 */ /* 0x000fe200078efcff */
[----:B------:R-:W-:Y:S06]  /*1ee0*/  BRA `(.L_x_44) ;  /* 0x0000000000047947 */ /* 0x000fec0003800000 */
.L_x_45:
[----:B------:R-:W-:-:S07]  /*1ef0*/  LOP3.LUT R12, R12, 0x1, RZ, 0xfc, !PT ;  /* 0x000000010c0c7812 */ /* 0x000fce00078efcff */
.L_x_44:
[----:B------:R-:W-:Y:S05]  /*1f00*/  BSYNC.RECONVERGENT B0 ;  /* 0x0000000000007941 */ /* 0x000fea0003800200 */
.L_x_43:
[----:B------:R-:W-:Y:S01]  /*1f10*/  IMAD.SHL.U32 R17, R12, 0x10, RZ ;  /* 0x000000100c117824 */ /* 0x000fe200078e00ff */
[C---:B------:R-:W-:Y:S01]  /*1f20*/  IADD3 R14, P0, PT, R13.reuse, UR8, RZ ;  /* 0x000000080d0e7c10 */ /* 0x040fe2000ff1e0ff */
[C---:B------:R-:W-:Y:S02]  /*1f30*/  VIADD R6, R4.reuse, 0x3 ;  /* 0x0000000304067836 */ /* 0x040fe40000000000 */
[----:B------:R-:W-:Y:S01]  /*1f40*/  VIADD R4, R4, 0x4 ;  /* 0x0000000404047836 */ /* 0x000fe20000000000 */
[----:B------:R-:W-:Y:S01]  /*1f50*/  LEA.HI.X.SX32 R15, R13, UR9, 0x1, P0 ;  /* 0x000000090d0f7c11 */ /* 0x000fe200080f0eff */
[C---:B--2---:R-:W-:Y:S01]  /*1f60*/  IMAD R11, R2.reuse, 0x2, R11 ;  /* 0x00000002020b7824 */ /* 0x044fe200078e020b */
[----:B------:R-:W-:Y:S01]  /*1f70*/  LOP3.LUT R17, R17, R10, RZ, 0xfc, !PT ;  /* 0x0000000a11117212 */ /* 0x000fe200078efcff */
[----:B------:R-:W-:Y:S01]  /*1f80*/  IMAD R5, R2, 0x4, R5 ;  /* 0x0000000402057824 */ /* 0x000fe200078e0205 */
[----:B------:R-:W-:Y:S01]  /*1f90*/  ISETP.GE.AND P0, PT, R6, R7, PT ;  /* 0x000000070600720c */ /* 0x000fe20003f06270 */
[----:B------:R-:W-:-:S02]  /*1fa0*/  IMAD R3, R2, 0x4, R3 ;  /* 0x0000000402037824 */ /* 0x000fc400078e0203 */
[----:B------:R1:W-:Y:S01]  /*1fb0*/  STG.E.U8 desc[UR6][R14.64], R17 ;  /* 0x000000110e007986 */ /* 0x0003e2000c101106 */
[----:B------:R-:W-:-:S09]  /*1fc0*/  IMAD R13, R2, 0x2, R13 ;  /* 0x00000002020d7824 */ /* 0x000fd200078e020d */
[----:B------:R-:W-:Y:S05]  /*1fd0*/  @!P0 BRA `(.L_x_50) ;  /* 0xfffffff4006c8947 */ /* 0x000fea000383ffff */
[----:B------:R-:W-:Y:S05]  /*1fe0*/  EXIT ;  /* 0x000000000000794d */ /* 0x000fea0003800000 */
        .weak           $__internal_0_$__cuda_sm20_rcp_rn_f32_slowpath
        .type           $__internal_0_$__cuda_sm20_rcp_rn_f32_slowpath,@function
        .size           $__internal_0_$__cuda_sm20_rcp_rn_f32_slowpath,($__internal_1_$__cuda_sm3x_div_rn_noftz_f32_slowpath - $__internal_0_$__cuda_sm20_rcp_rn_f32_slowpath)
$__internal_0_$__cuda_sm20_rcp_rn_f32_slowpath:
[----:B------:R-:W-:Y:S01]  /*1ff0*/  IMAD.SHL.U32 R0, R11, 0x2, RZ ;  /* 0x000000020b007824 */ /* 0x000fe200078e00ff */
[----:B------:R-:W-:Y:S04]  /*2000*/  BSSY.RECONVERGENT B1, `(.L_x_51) ;  /* 0x0000031000017945 */ /* 0x000fe80003800200 */
[----:B------:R-:W-:Y:S01]  /*2010*/  SHF.R.U32.HI R12, RZ, 0x18, R0 ;  /* 0x00000018ff0c7819 */ /* 0x000fe20000011600 */
[----:B------:R-:W-:-:S03]  /*2020*/  IMAD.MOV.U32 R0, RZ, RZ, R11 ;  /* 0x000000ffff007224 */ /* 0x000fc600078e000b */
[----:B------:R-:W-:-:S13]  /*2030*/  ISETP.NE.U32.AND P0, PT, R12, RZ, PT ;  /* 0x000000ff0c00720c */ /* 0x000fda0003f05070 */
[----:B------:R-:W-:Y:S05]  /*2040*/  @P0 BRA `(.L_x_52) ;  /* 0x0000000000280947 */ /* 0x000fea0003800000 */
[----:B------:R-:W-:-:S05]  /*2050*/  IMAD.SHL.U32 R5, R0, 0x2, RZ ;  /* 0x0000000200057824 */ /* 0x000fca00078e00ff */
[----:B------:R-:W-:-:S13]  /*2060*/  ISETP.NE.AND P0, PT, R5, RZ, PT ;  /* 0x000000ff0500720c */ /* 0x000fda0003f05270 */
[----:B------:R-:W-:Y:S01]  /*2070*/  @P0 FFMA R9, R0, 1.84467440737095516160e+19, RZ ;  /* 0x5f80000000090823 */ /* 0x000fe200000000ff */
[----:B------:R-:W-:Y:S08]  /*2080*/  @!P0 MUFU.RCP R8, R0 ;  /* 0x0000000000088308 */ /* 0x000ff00000001000 */
[----:B------:R-:W0:Y:S02]  /*2090*/  @P0 MUFU.RCP R10, R9 ;  /* 0x00000009000a0308 */ /* 0x000e240000001000 */
[----:B0-----:R-:W-:-:S04]  /*20a0*/  @P0 FFMA R5, R9, R10, -1 ;  /* 0xbf80000009050423 */ /* 0x001fc8000000000a */
[----:B------:R-:W-:-:S04]  /*20b0*/  @P0 FADD.FTZ R5, -R5, -RZ ;  /* 0x800000ff05050221 */ /* 0x000fc80000010100 */
[----:B------:R-:W-:-:S04]  /*20c0*/  @P0 FFMA R5, R10, R5, R10 ;  /* 0x000000050a050223 */ /* 0x000fc8000000000a */
[----:B------:R-:W-:Y:S01]  /*20d0*/  @P0 FFMA R8, R5, 1.84467440737095516160e+19, RZ ;  /* 0x5f80000005080823 */ /* 0x000fe200000000ff */
[----:B------:R-:W-:Y:S06]  /*20e0*/  BRA `(.L_x_53) ;  /* 0x0000000000887947 */ /* 0x000fec0003800000 */
.L_x_52:
[----:B------:R-:W-:-:S05]  /*20f0*/  VIADD R14, R12, 0xffffff03 ;  /* 0xffffff030c0e7836 */ /* 0x000fca0000000000 */
[----:B------:R-:W-:-:S13]  /*2100*/  ISETP.GT.U32.AND P0, PT, R14, 0x1, PT ;  /* 0x000000010e00780c */ /* 0x000fda0003f04070 */
[----:B------:R-:W-:Y:S05]  /*2110*/  @P0 BRA `(.L_x_54) ;  /* 0x0000000000780947 */ /* 0x000fea0003800000 */
[----:B------:R-:W-:Y:S01]  /*2120*/  LOP3.LUT R5, R0, 0x7fffff, RZ, 0xc0, !PT ;  /* 0x007fffff00057812 */ /* 0x000fe200078ec0ff */
[----:B------:R-:W-:-:S03]  /*2130*/  IMAD.MOV.U32 R11, RZ, RZ, 0x3 ;  /* 0x00000003ff0b7424 */ /* 0x000fc600078e00ff */
[----:B------:R-:W-:Y:S02]  /*2140*/  LOP3.LUT R5, R5, 0x3f800000, RZ, 0xfc, !PT ;  /* 0x3f80000005057812 */ /* 0x000fe400078efcff */
[----:B------:R-:W-:Y:S02]  /*2150*/  SHF.L.U32 R11, R11, R14, RZ ;  /* 0x0000000e0b0b7219 */ /* 0x000fe400000006ff */
[----:B------:R-:W0:Y:S02]  /*2160*/  MUFU.RCP R8, R5 ;  /* 0x0000000500087308 */ /* 0x000e240000001000 */
[----:B0-----:R-:W-:-:S04]  /*2170*/  FFMA R9, R5, R8, -1 ;  /* 0xbf80000005097423 */ /* 0x001fc80000000008 */
[----:B------:R-:W-:-:S04]  /*2180*/  FADD.FTZ R9, -R9, -RZ ;  /* 0x800000ff09097221 */ /* 0x000fc80000010100 */
[CCC-:B------:R-:W-:Y:S01]  /*2190*/  FFMA.RM R10, R8.reuse, R9.reuse, R8.reuse ;  /* 0x00000009080a7223 */ /* 0x1c0fe20000004008 */
[----:B------:R-:W-:-:S04]  /*21a0*/  FFMA.RP R9, R8, R9, R8 ;  /* 0x0000000908097223 */ /* 0x000fc80000008008 */
[C---:B------:R-:W-:Y:S02]  /*21b0*/  LOP3.LUT R8, R10.reuse, 0x7fffff, RZ, 0xc0, !PT ;  /* 0x007fffff0a087812 */ /* 0x040fe400078ec0ff */
[----:B------:R-:W-:Y:S02]  /*21c0*/  FSETP.NEU.FTZ.AND P0, PT, R10, R9, PT ;  /* 0x000000090a00720b */ /* 0x000fe40003f1d000 */
[----:B------:R-:W-:Y:S02]  /*21d0*/  LOP3.LUT R8, R8, 0x800000, RZ, 0xfc, !PT ;  /* 0x0080000008087812 */ /* 0x000fe400078efcff */
[----:B------:R-:W-:Y:S02]  /*21e0*/  SEL R9, RZ, 0xffffffff, !P0 ;  /* 0xffffffffff097807 */ /* 0x000fe40004000000 */
[----:B------:R-:W-:-:S03]  /*21f0*/  LOP3.LUT R11, R11, R8, RZ, 0xc0, !PT ;  /* 0x000000080b0b7212 */ /* 0x000fc600078ec0ff */
[----:B------:R-:W-:Y:S01]  /*2200*/  IMAD.MOV R9, RZ, RZ, -R9 ;  /* 0x000000ffff097224 */ /* 0x000fe200078e0a09 */
[----:B------:R-:W-:-:S04]  /*2210*/  SHF.R.U32.HI R11, RZ, R14, R11 ;  /* 0x0000000eff0b7219 */ /* 0x000fc8000001160b */
[----:B------:R-:W-:Y:S02]  /*2220*/  LOP3.LUT P1, RZ, R9, R14, R8, 0xf8, !PT ;  /* 0x0000000e09ff7212 */ /* 0x000fe4000782f808 */
[C---:B------:R-:W-:Y:S02]  /*2230*/  LOP3.LUT P0, RZ, R11.reuse, 0x1, RZ, 0xc0, !PT ;  /* 0x000000010bff7812 */ /* 0x040fe4000780c0ff */
[----:B------:R-:W-:-:S04]  /*2240*/  LOP3.LUT P2, RZ, R11, 0x2, RZ, 0xc0, !PT ;  /* 0x000000020bff7812 */ /* 0x000fc8000784c0ff */
[----:B------:R-:W-:Y:S02]  /*2250*/  PLOP3.LUT P0, PT, P0, P1, P2, 0xe0, 0x0 ;  /* 0x000000000000781c */ /* 0x000fe40000703c20 */
[----:B------:R-:W-:Y:S02]  /*2260*/  LOP3.LUT P1, RZ, R0, 0x7fffff, RZ, 0xc0, !PT ;  /* 0x007fffff00ff7812 */ /* 0x000fe4000782c0ff */
[----:B------:R-:W-:-:S05]  /*2270*/  SEL R5, RZ, 0x1, !P0 ;  /* 0x00000001ff057807 */ /* 0x000fca0004000000 */
[----:B------:R-:W-:-:S05]  /*2280*/  IMAD.MOV R5, RZ, RZ, -R5 ;  /* 0x000000ffff057224 */ /* 0x000fca00078e0a05 */
[----:B------:R-:W-:Y:S01]  /*2290*/  ISETP.GE.AND P0, PT, R5, RZ, PT ;  /* 0x000000ff0500720c */ /* 0x000fe20003f06270 */
[----:B------:R-:W-:-:S05]  /*22a0*/  VIADD R5, R12, 0xffffff04 ;  /* 0xffffff040c057836 */ /* 0x000fca0000000000 */
[----:B------:R-:W-:-:S07]  /*22b0*/  SHF.R.U32.HI R5, RZ, R5, R8 ;  /* 0x00000005ff057219 */ /* 0x000fce0000011608 */
[----:B------:R-:W-:-:S04]  /*22c0*/  @!P0 VIADD R5, R5, 0x1 ;  /* 0x0000000105058836 */ /* 0x000fc80000000000 */
[----:B------:R-:W-:-:S05]  /*22d0*/  @!P1 IMAD.SHL.U32 R5, R5, 0x2, RZ ;  /* 0x0000000205059824 */ /* 0x000fca00078e00ff */
[----:B------:R-:W-:Y:S01]  /*22e0*/  LOP3.LUT R8, R5, 0x80000000, R0, 0xf8, !PT ;  /* 0x8000000005087812 */ /* 0x000fe200078ef800 */
[----:B------:R-:W-:Y:S06]  /*22f0*/  BRA `(.L_x_53) ;  /* 0x0000000000047947 */ /* 0x000fec0003800000 */
.L_x_54:
[----:B------:R0:W1:Y:S02]  /*2300*/  MUFU.RCP R8, R0 ;  /* 0x0000000000087308 */ /* 0x0000640000001000 */
.L_x_53:
[----:B------:R-:W-:Y:S05]  /*2310*/  BSYNC.RECONVERGENT B1 ;  /* 0x0000000000017941 */ /* 0x000fea0003800200 */
.L_x_51:
[----:B01----:R-:W-:Y:S02]  /*2320*/  IMAD.MOV.U32 R0, RZ, RZ, R8 ;  /* 0x000000ffff007224 */ /* 0x003fe400078e0008 */
[----:B------:R-:W-:Y:S02]  /*2330*/  IMAD.MOV.U32 R8, RZ, RZ, R6 ;  /* 0x000000ffff087224 */ /* 0x000fe400078e0006 */
[----:B------:R-:W-:-:S04]  /*2340*/  IMAD.MOV.U32 R9, RZ, RZ, 0x0 ;  /* 0x00000000ff097424 */ /* 0x000fc800078e00ff */
[----:B------:R-:W-:Y:S05]  /*2350*/  RET.REL.NODEC R8 `(_ZN8pygpukit3ops9gemv_nvf428quantize_bf16_to_nvf4_kernelEPK13__nv_bfloat16PhS5_ii) ;  /* 0xffffffdc08287950 */ /* 0x000fea0003c3ffff */
        .weak           $__internal_1_$__cuda_sm3x_div_rn_noftz_f32_slowpath
        .type           $__internal_1_$__cuda_sm3x_div_rn_noftz_f32_slowpath,@function
        .size           $__internal_1_$__cuda_sm3x_div_rn_noftz_f32_slowpath,(.L_x_81 - $__internal_1_$__cuda_sm3x_div_rn_noftz_f32_slowpath)
$__internal_1_$__cuda_sm3x_div_rn_noftz_f32_slowpath:
[----:B------:R-:W-:Y:S01]  /*2360*/  SHF.R.U32.HI R5, RZ, 0x17, R0 ;  /* 0x00000017ff057819 */ /* 0x000fe20000011600 */
[----:B------:R-:W-:Y:S04]  /*2370*/  BSSY.RECONVERGENT B0, `(.L_x_55) ;  /* 0x000005b000007945 */ /* 0x000fe80003800200 */
[----:B------:R-:W-:Y:S01]  /*2380*/  BSSY.RELIABLE B2, `(.L_x_56) ;  /* 0x0000019000027945 */ /* 0x000fe20003800100 */
[----:B------:R-:W-:-:S05]  /*2390*/  LOP3.LUT R8, R5, 0xff, RZ, 0xc0, !PT ;  /* 0x000000ff05087812 */ /* 0x000fca00078ec0ff */
[----:B------:R-:W-:-:S05]  /*23a0*/  VIADD R9, R8, 0xffffffff ;  /* 0xffffffff08097836 */ /* 0x000fca0000000000 */
[----:B------:R-:W-:-:S13]  /*23b0*/  ISETP.GT.U32.OR P0, PT, R9, 0xfd, !PT ;  /* 0x000000fd0900780c */ /* 0x000fda0007f04470 */
[----:B------:R-:W-:Y:S01]  /*23c0*/  @!P0 IMAD.MOV.U32 R5, RZ, RZ, RZ ;  /* 0x000000ffff058224 */ /* 0x000fe200078e00ff */
[----:B------:R-:W-:Y:S06]  /*23d0*/  @!P0 BRA `(.L_x_57) ;  /* 0x00000000004c8947 */ /* 0x000fec0003800000 */
[----:B------:R-:W-:-:S13]  /*23e0*/  FSETP.GTU.FTZ.AND P0, PT, |R0|, +INF , PT ;  /* 0x7f8000000000780b */ /* 0x000fda0003f1c200 */
[----:B------:R-:W-:Y:S05]  /*23f0*/  @P0 BREAK.RELIABLE B2 ;  /* 0x0000000000020942 */ /* 0x000fea0003800100 */
[----:B------:R-:W-:Y:S05]  /*2400*/  @P0 BRA `(.L_x_58) ;  /* 0x0000000400400947 */ /* 0x000fea0003800000 */
[----:B------:R-:W-:-:S05]  /*2410*/  IMAD.MOV.U32 R5, RZ, RZ, 0x40c00000 ;  /* 0x40c00000ff057424 */ /* 0x000fca00078e00ff */
[----:B------:R-:W-:-:S13]  /*2420*/  LOP3.LUT P0, RZ, R5, 0x7fffffff, R0, 0xc8, !PT ;  /* 0x7fffffff05ff7812 */ /* 0x000fda000780c800 */
[----:B------:R-:W-:Y:S05]  /*2430*/  @!P0 BREAK.RELIABLE B2 ;  /* 0x0000000000028942 */ /* 0x000fea0003800100 */
[----:B------:R-:W-:Y:S05]  /*2440*/  @!P0 BRA `(.L_x_59) ;  /* 0x0000000400288947 */ /* 0x000fea0003800000 */
[----:B------:R-:W-:-:S13]  /*2450*/  LOP3.LUT P0, RZ, R0, 0x7fffffff, RZ, 0xc0, !PT ;  /* 0x7fffffff00ff7812 */ /* 0x000fda000780c0ff */
[----:B------:R-:W-:Y:S05]  /*2460*/  @!P0 BREAK.RELIABLE B2 ;  /* 0x0000000000028942 */ /* 0x000fea0003800100 */
[----:B------:R-:W-:Y:S05]  /*2470*/  @!P0 BRA `(.L_x_60) ;  /* 0x0000000400148947 */ /* 0x000fea0003800000 */
[----:B------:R-:W-:Y:S02]  /*2480*/  FSETP.NEU.FTZ.AND P1, PT, |R0|, +INF , PT ;  /* 0x7f8000000000780b */ /* 0x000fe40003f3d200 */
[----:B------:R-:W-:-:S04]  /*2490*/  LOP3.LUT P0, RZ, R5, 0x7fffffff, RZ, 0xc0, !PT ;  /* 0x7fffffff05ff7812 */ /* 0x000fc8000780c0ff */
[----:B------:R-:W-:-:S13]  /*24a0*/  PLOP3.LUT P0, PT, P1, P0, PT, 0x2f, 0xf2 ;  /* 0x0000000000f2781c */ /* 0x000fda0000f00577 */
[----:B------:R-:W-:Y:S05]  /*24b0*/  @P0 BREAK.RELIABLE B2 ;  /* 0x0000000000020942 */ /* 0x000fea0003800100 */
[----:B------:R-:W-:Y:S05]  /*24c0*/  @P0 BRA `(.L_x_61) ;  /* 0x0000000000f40947 */ /* 0x000fea0003800000 */
[----:B------:R-:W-:-:S13]  /*24d0*/  ISETP.GE.AND P0, PT, R9, RZ, PT ;  /* 0x000000ff0900720c */ /* 0x000fda0003f06270 */
[----:B------:R-:W-:Y:S02]  /*24e0*/  @P0 IMAD.MOV.U32 R5, RZ, RZ, RZ ;  /* 0x000000ffff050224 */ /* 0x000fe400078e00ff */
[----:B------:R-:W-:Y:S01]  /*24f0*/  @!P0 FFMA R0, R0, 1.84467440737095516160e+19, RZ ;  /* 0x5f80000000008823 */ /* 0x000fe200000000ff */
[----:B------:R-:W-:-:S07]  /*2500*/  @!P0 IMAD.MOV.U32 R5, RZ, RZ, -0x40 ;  /* 0xffffffc0ff058424 */ /* 0x000fce00078e00ff */
.L_x_57:
[----:B------:R-:W-:Y:S05]  /*2510*/  BSYNC.RELIABLE B2 ;  /* 0x0000000000027941 */ /* 0x000fea0003800100 */
.L_x_56:
[----:B------:R-:W-:Y:S01]  /*2520*/  UMOV UR4, 0x40c00000 ;  /* 0x40c0000000047882 */ /* 0x000fe20000000000 */
[----:B------:R-:W-:Y:S01]  /*2530*/  VIADD R8, R8, 0xffffff81 ;  /* 0xffffff8108087836 */ /* 0x000fe20000000000 */
[----:B------:R-:W-:Y:S01]  /*2540*/  UIADD3 UR4, UPT, UPT, UR4, -0x1000000, URZ ;  /* 0xff00000004047890 */ /* 0x000fe2000fffe0ff */
[----:B------:R-:W-:Y:S02]  /*2550*/  BSSY.RECONVERGENT B2, `(.L_x_62) ;  /* 0x0000033000027945 */ /* 0x000fe40003800200 */
[----:B------:R-:W-:Y:S01]  /*2560*/  IMAD R0, R8, -0x800000, R0 ;  /* 0xff80000008007824 */ /* 0x000fe200078e0200 */
[----:B------:R-:W-:Y:S02]  /*2570*/  IADD3 R5, PT, PT, R5, -0x2, R8 ;  /* 0xfffffffe05057810 */ /* 0x000fe40007ffe008 */
[----:B------:R-:W-:-:S03]  /*2580*/  FADD.FTZ R11, -RZ, -UR4 ;  /* 0x80000004ff0b7e21 */ /* 0x000fc60008010100 */
[----:B------:R-:W0:Y:S02]  /*2590*/  MUFU.RCP R9, UR4 ;  /* 0x0000000400097d08 */ /* 0x000e240008001000 */
[----:B0-----:R-:W-:-:S04]  /*25a0*/  FFMA R10, R9, R11, 1 ;  /* 0x3f800000090a7423 */ /* 0x001fc8000000000b */
[----:B------:R-:W-:-:S04]  /*25b0*/  FFMA R9, R9, R10, R9 ;  /* 0x0000000a09097223 */ /* 0x000fc80000000009 */
[----:B------:R-:W-:-:S04]  /*25c0*/  FFMA R10, R0, R9, RZ ;  /* 0x00000009000a7223 */ /* 0x000fc800000000ff */
[----:B------:R-:W-:-:S04]  /*25d0*/  FFMA R12, R11, R10, R0 ;  /* 0x0000000a0b0c7223 */ /* 0x000fc80000000000 */
[----:B------:R-:W-:-:S04]  /*25e0*/  FFMA R12, R9, R12, R10 ;  /* 0x0000000c090c7223 */ /* 0x000fc8000000000a */
[----:B------:R-:W-:-:S04]  /*25f0*/  FFMA R11, R11, R12, R0 ;  /* 0x0000000c0b0b7223 */ /* 0x000fc80000000000 */
[----:B------:R-:W-:-:S05]  /*2600*/  FFMA R0, R9, R11, R12 ;  /* 0x0000000b09007223 */ /* 0x000fca000000000c */
[----:B------:R-:W-:-:S04]  /*2610*/  SHF.R.U32.HI R10, RZ, 0x17, R0 ;  /* 0x00000017ff0a7819 */ /* 0x000fc80000011600 */
[----:B------:R-:W-:-:S05]  /*2620*/  LOP3.LUT R10, R10, 0xff, RZ, 0xc0, !PT ;  /* 0x000000ff0a0a7812 */ /* 0x000fca00078ec0ff */
[----:B------:R-:W-:-:S04]  /*2630*/  IMAD.IADD R13, R10, 0x1, R5 ;  /* 0x000000010a0d7824 */ /* 0x000fc800078e0205 */
[----:B------:R-:W-:-:S05]  /*2640*/  VIADD R8, R13, 0xffffffff ;  /* 0xffffffff0d087836 */ /* 0x000fca0000000000 */
[----:B------:R-:W-:-:S13]  /*2650*/  ISETP.GE.U32.AND P0, PT, R8, 0xfe, PT ;  /* 0x000000fe0800780c */ /* 0x000fda0003f06070 */
[----:B------:R-:W-:Y:S05]  /*2660*/  @!P0 BRA `(.L_x_63) ;  /* 0x0000000000808947 */ /* 0x000fea0003800000 */
[----:B------:R-:W-:-:S13]  /*2670*/  ISETP.GT.AND P0, PT, R13, 0xfe, PT ;  /* 0x000000fe0d00780c */ /* 0x000fda0003f04270 */
[----:B------:R-:W-:Y:S05]  /*2680*/  @P0 BRA `(.L_x_64) ;  /* 0x00000000006c0947 */ /* 0x000fea0003800000 */
[----:B------:R-:W-:-:S13]  /*2690*/  ISETP.GE.AND P0, PT, R13, 0x1, PT ;  /* 0x000000010d00780c */ /* 0x000fda0003f06270 */
[----:B------:R-:W-:Y:S05]  /*26a0*/  @P0 BRA `(.L_x_65) ;  /* 0x0000000000740947 */ /* 0x000fea0003800000 */
[----:B------:R-:W-:Y:S02]  /*26b0*/  ISETP.GE.AND P0, PT, R13, -0x18, PT ;  /* 0xffffffe80d00780c */ /* 0x000fe40003f06270 */
[----:B------:R-:W-:-:S11]  /*26c0*/  LOP3.LUT R0, R0, 0x80000000, RZ, 0xc0, !PT ;  /* 0x8000000000007812 */ /* 0x000fd600078ec0ff */
[----:B------:R-:W-:Y:S05]  /*26d0*/  @!P0 BRA `(.L_x_65) ;  /* 0x0000000000688947 */ /* 0x000fea0003800000 */
[CCC-:B------:R-:W-:Y:S01]  /*26e0*/  FFMA.RZ R5, R9.reuse, R11.reuse, R12.reuse ;  /* 0x0000000b09057223 */ /* 0x1c0fe2000000c00c */
[-CC-:B------:R-:W-:Y:S01]  /*26f0*/  FFMA.RM R8, R9, R11.reuse, R12.reuse ;  /* 0x0000000b09087223 */ /* 0x180fe2000000400c */
[C---:B------:R-:W-:Y:S02]  /*2700*/  ISETP.NE.AND P3, PT, R13.reuse, RZ, PT ;  /* 0x000000ff0d00720c */ /* 0x040fe40003f65270 */
[----:B------:R-:W-:Y:S02]  /*2710*/  ISETP.NE.AND P1, PT, R13, RZ, PT ;  /* 0x000000ff0d00720c */ /* 0x000fe40003f25270 */
[----:B------:R-:W-:Y:S01]  /*2720*/  LOP3.LUT R10, R5, 0x7fffff, RZ, 0xc0, !PT ;  /* 0x007fffff050a7812 */ /* 0x000fe200078ec0ff */
[----:B------:R-:W-:Y:S01]  /*2730*/  FFMA.RP R5, R9, R11, R12 ;  /* 0x0000000b09057223 */ /* 0x000fe2000000800c */
[----:B------:R-:W-:Y:S02]  /*2740*/  VIADD R9, R13, 0x20 ;  /* 0x000000200d097836 */ /* 0x000fe40000000000 */
[----:B------:R-:W-:Y:S01]  /*2750*/  LOP3.LUT R10, R10, 0x800000, RZ, 0xfc, !PT ;  /* 0x008000000a0a7812 */ /* 0x000fe200078efcff */
[----:B------:R-:W-:Y:S01]  /*2760*/  IMAD.MOV R11, RZ, RZ, -R13 ;  /* 0x000000ffff0b7224 */ /* 0x000fe200078e0a0d */
[----:B------:R-:W-:-:S02]  /*2770*/  FSETP.NEU.FTZ.AND P0, PT, R5, R8, PT ;  /* 0x000000080500720b */ /* 0x000fc40003f1d000 */
[----:B------:R-:W-:Y:S02]  /*2780*/  SHF.L.U32 R9, R10, R9, RZ ;  /* 0x000000090a097219 */ /* 0x000fe400000006ff */
[----:B------:R-:W-:Y:S02]  /*2790*/  SEL R5, R11, RZ, P3 ;  /* 0x000000ff0b057207 */ /* 0x000fe40001800000 */
[----:B------:R-:W-:Y:S02]  /*27a0*/  ISETP.NE.AND P1, PT, R9, RZ, P1 ;  /* 0x000000ff0900720c */ /* 0x000fe40000f25270 */
[----:B------:R-:W-:Y:S02]  /*27b0*/  SHF.R.U32.HI R5, RZ, R5, R10 ;  /* 0x00000005ff057219 */ /* 0x000fe4000001160a */
[----:B------:R-:W-:Y:S02]  /*27c0*/  PLOP3.LUT P0, PT, P0, P1, PT, 0xf8, 0x8f ;  /* 0x00000000008f781c */ /* 0x000fe40000703f70 */
[----:B------:R-:W-:-:S02]  /*27d0*/  SHF.R.U32.HI R9, RZ, 0x1, R5 ;  /* 0x00000001ff097819 */ /* 0x000fc40000011605 */
[----:B------:R-:W-:-:S04]  /*27e0*/  SEL R8, RZ, 0x1, !P0 ;  /* 0x00000001ff087807 */ /* 0x000fc80004000000 */
[----:B------:R-:W-:-:S04]  /*27f0*/  LOP3.LUT R8, R8, 0x1, R9, 0xf8, !PT ;  /* 0x0000000108087812 */ /* 0x000fc800078ef809 */
[----:B------:R-:W-:-:S05]  /*2800*/  LOP3.LUT R8, R8, R5, RZ, 0xc0, !PT ;  /* 0x0000000508087212 */ /* 0x000fca00078ec0ff */
[----:B------:R-:W-:-:S05]  /*2810*/  IMAD.IADD R9, R9, 0x1, R8 ;  /* 0x0000000109097824 */ /* 0x000fca00078e0208 */
[----:B------:R-:W-:Y:S01]  /*2820*/  LOP3.LUT R0, R9, R0, RZ, 0xfc, !PT ;  /* 0x0000000009007212 */ /* 0x000fe200078efcff */
[----:B------:R-:W-:Y:S06]  /*2830*/  BRA `(.L_x_65) ;  /* 0x0000000000107947 */ /* 0x000fec0003800000 */
.L_x_64:
[----:B------:R-:W-:-:S04]  /*2840*/  LOP3.LUT R0, R0, 0x80000000, RZ, 0xc0, !PT ;  /* 0x8000000000007812 */ /* 0x000fc800078ec0ff */
[----:B------:R-:W-:Y:S01]  /*2850*/  LOP3.LUT R0, R0, 0x7f800000, RZ, 0xfc, !PT ;  /* 0x7f80000000007812 */ /* 0x000fe200078efcff */
[----:B------:R-:W-:Y:S06]  /*2860*/  BRA `(.L_x_65) ;  /* 0x0000000000047947 */ /* 0x000fec0003800000 */
.L_x_63:
[----:B------:R-:W-:-:S07]  /*2870*/  IMAD R0, R5, 0x800000, R0 ;  /* 0x0080000005007824 */ /* 0x000fce00078e0200 */
.L_x_65:
[----:B------:R-:W-:Y:S05]  /*2880*/  BSYNC.RECONVERGENT B2 ;  /* 0x0000000000027941 */ /* 0x000fea0003800200 */
.L_x_62:
[----:B------:R-:W-:Y:S05]  /*2890*/  BRA `(.L_x_66) ;  /* 0x0000000000207947 */ /* 0x000fea0003800000 */
.L_x_61:
[----:B------:R-:W-:-:S04]  /*28a0*/  LOP3.LUT R0, R5, 0x80000000, R0, 0x48, !PT ;  /* 0x8000000005007812 */ /* 0x000fc800078e4800 */
[----:B------:R-:W-:Y:S01]  /*28b0*/  LOP3.LUT R0, R0, 0x7f800000, RZ, 0xfc, !PT ;  /* 0x7f80000000007812 */ /* 0x000fe200078efcff */
[----:B------:R-:W-:Y:S06]  /*28c0*/  BRA `(.L_x_66) ;  /* 0x0000000000147947 */ /* 0x000fec0003800000 */
.L_x_60:
[----:B------:R-:W-:Y:S01]  /*28d0*/  LOP3.LUT R0, R5, 0x80000000, R0, 0x48, !PT ;  /* 0x8000000005007812 */ /* 0x000fe200078e4800 */
[----:B------:R-:W-:Y:S06]  /*28e0*/  BRA `(.L_x_66) ;  /* 0x00000000000c7947 */ /* 0x000fec0003800000 */
.L_x_59:
[----:B------:R-:W0:Y:S01]  /*28f0*/  MUFU.RSQ R0, -QNAN ;  /* 0xffc0000000007908 */ /* 0x000e220000001400 */
[----:B------:R-:W-:Y:S05]  /*2900*/  BRA `(.L_x_66) ;  /* 0x0000000000047947 */ /* 0x000fea0003800000 */
.L_x_58:
[----:B------:R-:W-:-:S07]  /*2910*/  FADD.FTZ R0, R0, 6 ;  /* 0x40c0000000007421 */ /* 0x000fce0000010000 */
.L_x_66:
[----:B------:R-:W-:Y:S05]  /*2920*/  BSYNC.RECONVERGENT B0 ;  /* 0x0000000000007941 */ /* 0x000fea0003800200 */
.L_x_55:
[----:B------:R-:W-:Y:S02]  /*2930*/  IMAD.MOV.U32 R8, RZ, RZ, R6 ;  /* 0x000000ffff087224 */ /* 0x000fe400078e0006 */
[----:B------:R-:W-:-:S04]  /*2940*/  IMAD.MOV.U32 R9, RZ, RZ, 0x0 ;  /* 0x00000000ff097424 */ /* 0x000fc800078e00ff */
[----:B0-----:R-:W-:Y:S05]  /*2950*/  RET.REL.NODEC R8 `(_ZN8pygpukit3ops9gemv_nvf428quantize_bf16_to_nvf4_kernelEPK13__nv_bfloat16PhS5_ii) ;  /* 0xffffffd408a87950 */ /* 0x001fea0003c3ffff */
.L_x_67:
[----:B------:R-:W-:-:S00]  /*2960*/  BRA `(.L_x_67) ;  /* 0xfffffffc00fc7947 */ /* 0x000fc0000383ffff */
[----:B------:R-:W-:-:S00]  /*2970*/  NOP ;  /* 0x0000000000007918 */ /* 0x000fc00000000000 */
        /* <DEDUP_REMOVED lines=8> */
.L_x_81:


//--------------------- .text._ZN8pygpukit3ops9gemv_nvf421gemv_nvf4_bf16_kernelINS1_14GemvNvf4ConfigEEEvPK13__nv_bfloat16PKhS8_PS4_iif --------------------------
	.section	.text._ZN8pygpukit3ops9gemv_nvf421gemv_nvf4_bf16_kernelINS1_14GemvNvf4ConfigEEEvPK13__nv_bfloat16PKhS8_PS4_iif,"ax",@progbits
	.align	128
        .global         _ZN8pygpukit3ops9gemv_nvf421gemv_nvf4_bf16_kernelINS1_14GemvNvf4ConfigEEEvPK13__nv_bfloat16PKhS8_PS4_iif
        .type           _ZN8pygpukit3ops9gemv_nvf421gemv_nvf4_bf16_kernelINS1_14GemvNvf4ConfigEEEvPK13__nv_bfloat16PKhS8_PS4_iif,@function
        .size           _ZN8pygpukit3ops9gemv_nvf421gemv_nvf4_bf16_kernelINS1_14GemvNvf4ConfigEEEvPK13__nv_bfloat16PKhS8_PS4_iif,(.L_x_83 - _ZN8pygpukit3ops9gemv_nvf421gemv_nvf4_bf16_kernelINS1_14GemvNvf4ConfigEEEvPK13__nv_bfloat16PKhS8_PS4_iif)
        .other          _ZN8pygpukit3ops9gemv_nvf421gemv_nvf4_bf16_kernelINS1_14GemvNvf4ConfigEEEvPK13__nv_bfloat16PKhS8_PS4_iif,@"STO_CUDA_ENTRY STV_DEFAULT"
_ZN8pygpukit3ops9gemv_nvf421gemv_nvf4_bf16_kernelINS1_14GemvNvf4ConfigEEEvPK13__nv_bfloat16PKhS8_PS4_iif:
.text._ZN8pygpukit3ops9gemv_nvf421gemv_nvf4_bf16_kernelINS1_14GemvNvf4ConfigEEEvPK13__nv_bfloat16PKhS8_PS4_iif:
[----:B------:R-:W-:Y:S01]  /*0000*/  LDC R1, c[0x0][0x37c] ;  /* 0x0000df00ff017b82 */ /* 0x000fe20000000800 */
[----:B------:R-:W0:Y:S01]  /*0010*/  S2R R0, SR_TID.X ;  /* 0x0000000000007919 */ /* 0x000e220000002100 */
[----:B------:R-:W1:Y:S01]  /*0020*/  LDCU UR4, c[0x0][0x3a4] ;  /* 0x00007480ff0477ac */ /* 0x000e620008000800 */
[----:B------:R-:W0:Y:S02]  /*0030*/  S2R R3, SR_CTAID.X ;  /* 0x0000000000037919 */ /* 0x000e240000002500 */
[----:B0-----:R-:W-:-:S05]  /*0040*/  IMAD R0, R3, 0x100, R0 ;  /* 0x0000010003007824 */ /* 0x001fca00078e0200 */
[----:B-1----:R-:W-:-:S13]  /*0050*/  ISETP.GE.AND P0, PT, R0, UR4, PT ;  /* 0x0000000400007c0c */ /* 0x002fda000bf06270 */
[----:B------:R-:W-:Y:S05]  /*0060*/  @P0 EXIT ;  /* 0x000000000000094d */ /* 0x000fea0003800000 */
[----:B------:R-:W0:Y:S01]  /*0070*/  LDCU UR4, c[0x0][0x3a0] ;  /* 0x00007400ff0477ac */ /* 0x000e220008000800 */
[----:B------:R-:W-:Y:S01]  /*0080*/  SHF.R.S32.HI R5, RZ, 0x1f, R0 ;  /* 0x0000001fff057819 */ /* 0x000fe20000011400 */
[----:B------:R-:W-:Y:S01]  /*0090*/  IMAD.MOV.U32 R4, RZ, RZ, RZ ;  /* 0x000000ffff047224 */ /* 0x000fe200078e00ff */
[----:B------:R-:W1:Y:S01]  /*00a0*/  LDCU.64 UR10, c[0x0][0x358] ;  /* 0x00006b00ff0a77ac */ /* 0x000e620008000a00 */
[----:B0-----:R-:W-:-:S09]  /*00b0*/  UISETP.GE.AND UP0, UPT, UR4, 0x1, UPT ;  /* 0x000000010400788c */ /* 0x001fd2000bf06270 */
[----:B-1----:R-:W-:Y:S05]  /*00c0*/  BRA.U !UP0, `(.L_x_68) ;  /* 0x0000000508007547 */ /* 0x002fea000b800000 */
[----:B------:R-:W0:Y:S01]  /*00d0*/  LDCU.64 UR6, c[0x0][0x380] ;  /* 0x00007000ff0677ac */ /* 0x000e220008000a00 */
[----:B------:R-:W-:Y:S01]  /*00e0*/  IMAD.MOV.U32 R4, RZ, RZ, RZ ;  /* 0x000000ffff047224 */ /* 0x000fe200078e00ff */
[----:B------:R-:W-:-:S04]  /*00f0*/  UIADD3 UR4, UPT, UPT, UR4, 0x1f, URZ ;  /* 0x0000001f04047890 */ /* 0x000fc8000fffe0ff */
[----:B------:R-:W-:-:S03]  /*0100*/  USHF.R.U32.HI UR5, URZ, 0x5, UR4 ;  /* 0x00000005ff057899 */ /* 0x000fc60008011604 */
[----:B------:R-:W-:Y:S01]  /*0110*/  UMOV UR4, URZ ;  /* 0x000000ff00047c82 */ /* 0x000fe20008000000 */
[----:B0-----:R-:W-:-:S04]  /*0120*/  UIADD3 UR6, UP0, UPT, UR6, 0x2, URZ ;  /* 0x0000000206067890 */ /* 0x001fc8000ff1e0ff */
[----:B------:R-:W-:-:S12]  /*0130*/  UIADD3.X UR7, UPT, UPT, URZ, UR7, URZ, UP0, !UPT ;  /* 0x00000007ff077290 */ /* 0x000fd800087fe4ff */
.L_x_71:
[----:B------:R-:W0:Y:S01]  /*0140*/  LDC.64 R2, c[0x0][0x3a0] ;  /* 0x0000e800ff027b82 */ /* 0x000e220000000a00 */
[----:B------:R-:W1:Y:S01]  /*0150*/  LDCU.64 UR8, c[0x0][0x390] ;  /* 0x00007200ff0877ac */ /* 0x000e620008000a00 */
[----:B0-----:R-:W-:-:S05]  /*0160*/  IMAD R3, R3, UR4, RZ ;  /* 0x0000000403037c24 */ /* 0x001fca000f8e02ff */
[----:B------:R-:W-:Y:S02]  /*0170*/  SHF.R.S32.HI R8, RZ, 0x1f, R3 ;  /* 0x0000001fff087819 */ /* 0x000fe40000011403 */
[----:B-1----:R-:W-:-:S04]  /*0180*/  IADD3 R6, P0, P1, R3, UR8, R0 ;  /* 0x0000000803067c10 */ /* 0x002fc8000f91e000 */
[----:B------:R-:W-:-:S05]  /*0190*/  IADD3.X R7, PT, PT, R8, UR9, R5, P0, P1 ;  /* 0x0000000908077c10 */ /* 0x000fca00087e2405 */
[----:B------:R-:W2:Y:S01]  /*01a0*/  LDG.E.U8.CONSTANT R6, desc[UR10][R6.64] ;  /* 0x0000000a06067981 */ /* 0x000ea2000c1e9100 */
[----:B------:R-:W-:Y:S01]  /*01b0*/  USHF.L.U32 UR8, UR4, 0x5, URZ ;  /* 0x0000000504087899 */ /* 0x000fe200080006ff */
[----:B------:R-:W-:Y:S01]  /*01c0*/  IMAD.MOV.U32 R10, RZ, RZ, 0x3e000000 ;  /* 0x3e000000ff0a7424 */ /* 0x000fe200078e00ff */
[----:B------:R-:W-:-:S04]  /*01d0*/  UIADD3 UR4, UPT, UPT, UR4, 0x1, URZ ;  /* 0x0000000104047890 */ /* 0x000fc8000fffe0ff */
[----:B------:R-:W-:Y:S01]  /*01e0*/  ISETP.LE.AND P0, PT, R2, UR8, PT ;  /* 0x0000000802007c0c */ /* 0x000fe2000bf03270 */
[----:B------:R-:W-:Y:S01]  /*01f0*/  UISETP.NE.AND UP0, UPT, UR4, UR5, UPT ;  /* 0x000000050400728c */ /* 0x000fe2000bf05270 */
[C---:B--2---:R-:W-:Y:S02]  /*0200*/  LOP3.LUT R3, R6.reuse, 0x7, RZ, 0xc0, !PT ;  /* 0x0000000706037812 */ /* 0x044fe400078ec0ff */
[----:B------:R-:W-:-:S04]  /*0210*/  SHF.L.U32 R8, R6, 0x14, RZ ;  /* 0x0000001406087819 */ /* 0x000fc800000006ff */
[----:B------:R-:W0:Y:S01]  /*0220*/  I2F.U16 R3, R3 ;  /* 0x0000000300037306 */ /* 0x000e220000101000 */
[----:B------:R-:W-:-:S05]  /*0230*/  LOP3.LUT R8, R8, 0x7800000, RZ, 0xc0, !PT ;  /* 0x0780000008087812 */ /* 0x000fca00078ec0ff */
[----:B------:R-:W-:Y:S02]  /*0240*/  VIADD R9, R8, 0x3c000000 ;  /* 0x3c00000008097836 */ /* 0x000fe40000000000 */
[----:B0-----:R-:W-:-:S04]  /*0250*/  FFMA R6, R3, R10, 1 ;  /* 0x3f80000003067423 */ /* 0x001fc8000000000a */
[----:B------:R-:W-:Y:S01]  /*0260*/  FMUL R6, R6, R9 ;  /* 0x0000000906067220 */ /* 0x000fe20000400000 */
[----:B------:R-:W-:Y:S06]  /*0270*/  @P0 BRA `(.L_x_69) ;  /* 0x0000000000900947 */ /* 0x000fec0003800000 */
[----:B------:R-:W-:Y:S01]  /*0280*/  IMAD.U32 R3, RZ, RZ, UR8 ;  /* 0x00000008ff037e24 */ /* 0x000fe2000f8e00ff */
[----:B------:R-:W0:Y:S04]  /*0290*/  LDCU.64 UR14, c[0x0][0x3a0] ;  /* 0x00007400ff0e77ac */ /* 0x000e280008000a00 */
[C---:B------:R-:W-:Y:S01]  /*02a0*/  VIADDMNMX R2, R3.reuse, 0x20, R2, PT ;  /* 0x0000002003027846 */ /* 0x040fe20003800102 */
[----:B------:R-:W1:Y:S01]  /*02b0*/  LDCU.64 UR12, c[0x0][0x388] ;  /* 0x00007100ff0c77ac */ /* 0x000e620008000a00 */
[----:B------:R-:W-:-:S07]  /*02c0*/  IADD3 R7, PT, PT, R3, 0x1, RZ ;  /* 0x0000000103077810 */ /* 0x000fce0007ffe0ff */
.L_x_70:
[----:B------:R-:W-:-:S05]  /*02d0*/  SHF.R.U32.HI R8, RZ, 0x1, R3 ;  /* 0x00000001ff087819 */ /* 0x000fca0000011603 */
[----:B0-----:R-:W-:-:S05]  /*02e0*/  IMAD R11, R8, UR15, RZ ;  /* 0x0000000f080b7c24 */ /* 0x001fca000f8e02ff */
[----:B------:R-:W-:Y:S02]  /*02f0*/  SHF.R.S32.HI R8, RZ, 0x1f, R11 ;  /* 0x0000001fff087819 */ /* 0x000fe4000001140b */
[----:B-1----:R-:W-:-:S04]  /*0300*/  IADD3 R10, P0, P1, R11, UR12, R0 ;  /* 0x0000000c0b0a7c10 */ /* 0x002fc8000f91e000 */
[----:B------:R-:W-:-:S05]  /*0310*/  IADD3.X R11, PT, PT, R8, UR13, R5, P0, P1 ;  /* 0x0000000d080b7c10 */ /* 0x000fca00087e2405 */
[----:B------:R0:W2:Y:S01]  /*0320*/  LDG.E.U8.CONSTANT R10, desc[UR10][R10.64] ;  /* 0x0000000a0a0a7981 */ /* 0x0000a2000c1e9100 */
[----:B------:R-:W-:Y:S01]  /*0330*/  IMAD.U32 R8, RZ, RZ, UR6 ;  /* 0x00000006ff087e24 */ /* 0x000fe2000f8e00ff */
[----:B------:R-:W-:Y:S01]  /*0340*/  ISETP.GE.AND P0, PT, R7, UR14, PT ;  /* 0x0000000e07007c0c */ /* 0x000fe2000bf06270 */
[----:B------:R-:W-:Y:S02]  /*0350*/  IMAD.U32 R9, RZ, RZ, UR7 ;  /* 0x00000007ff097e24 */ /* 0x000fe4000f8e00ff */
[----:B------:R-:W-:-:S05]  /*0360*/  IMAD.WIDE.U32 R8, R3, 0x2, R8 ;  /* 0x0000000203087825 */ /* 0x000fca00078e0008 */
[----:B------:R-:W3:Y:S05]  /*0370*/  LDG.E.U16.CONSTANT R14, desc[UR10][R8.64+-0x2] ;  /* 0xfffffe0a080e7981 */ /* 0x000eea000c1e9500 */
[----:B------:R-:W4:Y:S01]  /*0380*/  @!P0 LDG.E.U16.CONSTANT R15, desc[UR10][R8.64] ;  /* 0x0000000a080f8981 */ /* 0x000f22000c1e9500 */
[----:B0-----:R-:W-:Y:S01]  /*0390*/  IADD3 R11, PT, PT, R7, 0x1, RZ ;  /* 0x00000001070b7810 */ /* 0x001fe20007ffe0ff */
[----:B------:R-:W-:Y:S01]  /*03a0*/  VIADD R3, R3, 0x2 ;  /* 0x0000000203037836 */ /* 0x000fe20000000000 */
[----:B------:R-:W-:Y:S02]  /*03b0*/  IADD3 R7, PT, PT, R7, 0x2, RZ ;  /* 0x0000000207077810 */ /* 0x000fe40007ffe0ff */
[----:B------:R-:W-:-:S02]  /*03c0*/  ISETP.GE.AND P1, PT, R11, R2, PT ;  /* 0x000000020b00720c */ /* 0x000fc40003f26270 */
[C---:B--2---:R-:W-:Y:S02]  /*03d0*/  SHF.L.U32 R13, R10.reuse, 0x2, RZ ;  /* 0x000000020a0d7819 */ /* 0x044fe400000006ff */
[----:B------:R-:W-:Y:S01]  /*03e0*/  LOP3.LUT R12, R10, 0xf0, RZ, 0xc0, !PT ;  /* 0x000000f00a0c7812 */ /* 0x000fe200078ec0ff */
[----:B------:R-:W-:Y:S01]  /*03f0*/  IMAD.MOV.U32 R10, RZ, RZ, RZ ;  /* 0x000000ffff0a7224 */ /* 0x000fe200078e00ff */
[----:B------:R-:W-:Y:S02]  /*0400*/  LOP3.LUT R13, R13, 0x3c, RZ, 0xc0, !PT ;  /* 0x0000003c0d0d7812 */ /* 0x000fe400078ec0ff */
[----:B------:R-:W-:-:S04]  /*0410*/  SHF.R.U32.HI R12, RZ, 0x4, R12 ;  /* 0x00000004ff0c7819 */ /* 0x000fc8000001160c */
[----:B------:R-:W0:Y:S01]  /*0420*/  LDC R13, c[0x3][R13] ;  /* 0x00c000000d0d7b82 */ /* 0x000e220000000800 */
[----:B------:R-:W-:Y:S02]  /*0430*/  IMAD.SHL.U32 R12, R12, 0x4, RZ ;  /* 0x000000040c0c7824 */ /* 0x000fe400078e00ff */
[----:B---3--:R-:W-:Y:S02]  /*0440*/  IMAD.U32 R19, R14, 0x10000, RZ ;  /* 0x000100000e137824 */ /* 0x008fe400078e00ff */
[----:B----4-:R-:W-:-:S03]  /*0450*/  @!P0 IMAD.U32 R10, R15, 0x10000, RZ ;  /* 0x000100000f0a8824 */ /* 0x010fc600078e00ff */
[----:B------:R-:W1:Y:S01]  /*0460*/  LDC R17, c[0x3][R12] ;  /* 0x00c000000c117b82 */ /* 0x000e620000000800 */
[----:B0-----:R-:W-:-:S04]  /*0470*/  FMUL R9, R6, R13 ;  /* 0x0000000d06097220 */ /* 0x001fc80000400000 */
[----:B------:R-:W-:Y:S01]  /*0480*/  FFMA R9, R19, R9, R4 ;  /* 0x0000000913097223 */ /* 0x000fe20000000004 */
[----:B-1----:R-:W-:-:S04]  /*0490*/  FMUL R4, R6, R17 ;  /* 0x0000001106047220 */ /* 0x002fc80000400000 */
[----:B------:R-:W-:Y:S01]  /*04a0*/  FFMA R4, R4, R10, R9 ;  /* 0x0000000a04047223 */ /* 0x000fe20000000009 */
[----:B------:R-:W-:Y:S06]  /*04b0*/  @!P1 BRA `(.L_x_70) ;  /* 0xfffffffc00849947 */ /* 0x000fec000383ffff */
.L_x_69:
[----:B------:R-:W-:Y:S05]  /*04c0*/  BRA.U UP0, `(.L_x_71) ;  /* 0xfffffffd001c7547 */ /* 0x000fea000b83ffff */
.L_x_68:
[----:B------:R-:W0:Y:S01]  /*04d0*/  LDCU UR4, c[0x0][0x3a8] ;  /* 0x00007500ff0477ac */ /* 0x000e220008000800 */
[----:B------:R-:W1:Y:S01]  /*04e0*/  LDCU.64 UR6, c[0x0][0x398] ;  /* 0x00007300ff0677ac */ /* 0x000e620008000a00 */
[----:B0-----:R-:W-:Y:S01]  /*04f0*/  FMUL R4, R4, UR4 ;  /* 0x0000000404047c20 */ /* 0x001fe20008400000 */
[----:B-1----:R-:W-:-:S04]  /*0500*/  LEA R2, P0, R0, UR6, 0x1 ;  /* 0x0000000600027c11 */ /* 0x002fc8000f8008ff */
[----:B------:R-:W-:Y:S02]  /*0510*/  F2FP.BF16.F32.PACK_AB R4, RZ, R4 ;  /* 0x00000004ff04723e */ /* 0x000fe400000010ff */
[----:B------:R-:W-:-:S05]  /*0520*/  LEA.HI.X R3, R0, UR7, R5, 0x1, P0 ;  /* 0x0000000700037c11 */ /* 0x000fca00080f0c05 */
[----:B------:R-:W-:Y:S01]  /*0530*/  STG.E.U16 desc[UR10][R2.64], R4 ;  /* 0x0000000402007986 */ /* 0x000fe2000c10150a */
[----:B------:R-:W-:Y:S05]  /*0540*/  EXIT ;  /* 0x000000000000794d */ /* 0x000fea0003800000 */
.L_x_72:
        /* <DEDUP_REMOVED lines=11> */
.L_x_83:


//--------------------- .text._ZN8pygpukit3ops9gemv_nvf430gemv_nvf4_bf16_kernel_unrolledINS1_14GemvNvf4ConfigEEEvPK13__nv_bfloat16PKhS8_PS4_iif --------------------------
	.section	.text._ZN8pygpukit3ops9gemv_nvf430gemv_nvf4_bf16_kernel_unrolledINS1_14GemvNvf4ConfigEEEvPK13__nv_bfloat16PKhS8_PS4_iif,"ax",@progbits
	.align	128
        .global         _ZN8pygpukit3ops9gemv_nvf430gemv_nvf4_bf16_kernel_unrolledINS1_14GemvNvf4ConfigEEEvPK13__nv_bfloat16PKhS8_PS4_iif
        .type           _ZN8pygpukit3ops9gemv_nvf430gemv_nvf4_bf16_kernel_unrolledINS1_14GemvNvf4ConfigEEEvPK13__nv_bfloat16PKhS8_PS4_iif,@function
        .size           _ZN8pygpukit3ops9gemv_nvf430gemv_nvf4_bf16_kernel_unrolledINS1_14GemvNvf4ConfigEEEvPK13__nv_bfloat16PKhS8_PS4_iif,(.L_x_84 - _ZN8pygpukit3ops9gemv_nvf430gemv_nvf4_bf16_kernel_unrolledINS1_14GemvNvf4ConfigEEEvPK13__nv_bfloat16PKhS8_PS4_iif)
        .other          _ZN8pygpukit3ops9gemv_nvf430gemv_nvf4_bf16_kernel_unrolledINS1_14GemvNvf4ConfigEEEvPK13__nv_bfloat16PKhS8_PS4_iif,@"STO_CUDA_ENTRY STV_DEFAULT"
_ZN8pygpukit3ops9gemv_nvf430gemv_nvf4_bf16_kernel_unrolledINS1_14GemvNvf4ConfigEEEvPK13__nv_bfloat16PKhS8_PS4_iif:
.text._ZN8pygpukit3ops9gemv_nvf430gemv_nvf4_bf16_kernel_unrolledINS1_14GemvNvf4ConfigEEEvPK13__nv_bfloat16PKhS8_PS4_iif:
[----:B------:R-:W0:Y:S01]  /*0000*/  LDC R1, c[0x0][0x37c] ;  /* 0x0000df00ff017b82 */ /* 0x000e220000000800 */
[----:B------:R-:W1:Y:S01]  /*0010*/  S2R R0, SR_TID.X ;  /* 0x0000000000007919 */ /* 0x000e620000002100 */
[----:B------:R-:W2:Y:S01]  /*0020*/  LDCU UR8, c[0x0][0x3a4] ;  /* 0x00007480ff0877ac */ /* 0x000ea20008000800 */
[----:B0-----:R-:W-:Y:S01]  /*0030*/  VIADD R1, R1, 0xffffffc0 ;  /* 0xffffffc001017836 */ /* 0x001fe20000000000 */
[----:B------:R-:W1:Y:S04]  /*0040*/  S2R R3, SR_CTAID.X ;  /* 0x0000000000037919 */ /* 0x000e680000002500 */
[----:B------:R-:W-:Y:S01]  /*0050*/  R2UR UR16, R1 ;  /* 0x00000000011072ca */ /* 0x000fe200000e0000 */
[----:B-1----:R-:W-:-:S05]  /*0060*/  IMAD R0, R3, 0x100, R0 ;  /* 0x0000010003007824 */ /* 0x002fca00078e0200 */
[----:B--2---:R-:W-:-:S13]  /*0070*/  ISETP.GE.AND P0, PT, R0, UR8, PT ;  /* 0x0000000800007c0c */ /* 0x004fda000bf06270 */
[----:B------:R-:W-:Y:S05]  /*0080*/  @P0 EXIT ;  /* 0x000000000000094d */ /* 0x000fea0003800000 */
[----:B------:R-:W0:Y:S01]  /*0090*/  LDCU UR7, c[0x0][0x3a0] ;  /* 0x00007400ff0777ac */ /* 0x000e220008000800 */
[----:B------:R-:W-:Y:S01]  /*00a0*/  SHF.R.S32.HI R17, RZ, 0x1f, R0 ;  /* 0x0000001fff117819 */ /* 0x000fe20000011400 */
[----:B------:R-:W-:Y:S01]  /*00b0*/  IMAD.MOV.U32 R22, RZ, RZ, RZ ;  /* 0x000000ffff167224 */ /* 0x000fe200078e00ff */
[----:B------:R-:W1:Y:S01]  /*00c0*/  LDCU.64 UR12, c[0x0][0x388] ;  /* 0x00007100ff0c77ac */ /* 0x000e620008000a00 */
[----:B------:R-:W2:Y:S01]  /*00d0*/  LDCU.64 UR14, c[0x0][0x390] ;  /* 0x00007200ff0e77ac */ /* 0x000ea20008000a00 */
[----:B------:R-:W3:Y:S01]  /*00e0*/  LDCU.64 UR10, c[0x0][0x358] ;  /* 0x00006b00ff0a77ac */ /* 0x000ee20008000a00 */
[----:B0-----:R-:W-:Y:S02]  /*00f0*/  UISETP.GE.AND UP0, UPT, UR7, 0x20, UPT ;  /* 0x000000200700788c */ /* 0x001fe4000bf06270 */
[----:B------:R-:W-:Y:S01]  /*0100*/  USHF.R.S32.HI UR4, URZ, 0x1f, UR7 ;  /* 0x0000001fff047899 */ /* 0x000fe20008011407 */
[----:B-1----:R-:W-:-:S03]  /*0110*/  IADD3 R2, P0, PT, R0, UR12, RZ ;  /* 0x0000000c00027c10 */ /* 0x002fc6000ff1e0ff */
[----:B------:R-:W-:Y:S01]  /*0120*/  ULEA.HI UR4, UR4, UR7, URZ, 0x5 ;  /* 0x0000000704047291 */ /* 0x000fe2000f8f28ff */
[----:B--2---:R-:W-:Y:S02]  /*0130*/  IADD3 R3, P1, PT, R0, UR14, RZ ;  /* 0x0000000e00037c10 */ /* 0x004fe4000ff3e0ff */
[C---:B------:R-:W-:Y:S01]  /*0140*/  IADD3.X R16, PT, PT, R17.reuse, UR13, RZ, P0, !PT ;  /* 0x0000000d11107c10 */ /* 0x040fe200087fe4ff */
[----:B------:R-:W-:Y:S01]  /*0150*/  ULOP3.LUT UR5, UR4, 0xffffffe0, URZ, 0xc0, !UPT ;  /* 0xffffffe004057892 */ /* 0x000fe2000f8ec0ff */
[----:B------:R-:W-:Y:S01]  /*0160*/  IADD3.X R17, PT, PT, R17, UR15, RZ, P1, !PT ;  /* 0x0000000f11117c10 */ /* 0x000fe20008ffe4ff */
[----:B------:R-:W-:Y:S02]  /*0170*/  USHF.R.S32.HI UR6, URZ, 0x5, UR4 ;  /* 0x00000005ff067899 */ /* 0x000fe40008011404 */
[----:B------:R-:W-:Y:S01]  /*0180*/  UIADD3 UR7, UPT, UPT, -UR5, UR7, URZ ;  /* 0x0000000705077290 */ /* 0x000fe2000fffe1ff */
[----:B---3--:R-:W-:Y:S11]  /*0190*/  BRA.U !UP0, `(.L_x_73) ;  /* 0x0000001108f87547 */ /* 0x008ff6000b800000 */
[----:B------:R-:W-:Y:S02]  /*01a0*/  HFMA2 R20, -RZ, RZ, 0, 0 ;  /* 0x00000000ff147431 */ /* 0x000fe400000001ff */
[----:B------:R-:W-:Y:S01]  /*01b0*/  IMAD.MOV.U32 R22, RZ, RZ, RZ ;  /* 0x000000ffff167224 */ /* 0x000fe200078e00ff */
[----:B------:R-:W-:Y:S02]  /*01c0*/  USHF.R.S32.HI UR12, URZ, 0x1f, UR8 ;  /* 0x0000001fff0c7899 */ /* 0x000fe40008011408 */
[----:B------:R-:W-:Y:S01]  /*01d0*/  UIADD3 UR9, UPT, UPT, -UR6, URZ, URZ ;  /* 0x000000ff06097290 */ /* 0x000fe2000fffe1ff */
[----:B------:R-:W-:Y:S01]  /*01e0*/  UMOV UR4, URZ ;  /* 0x000000ff00047c82 */ /* 0x000fe20008000000 */
[----:B------:R-:W-:-:S10]  /*01f0*/  UMOV UR5, URZ ;  /* 0x000000ff00057c82 */ /* 0x000fd40008000000 */
.L_x_74:
[----:B------:R-:W-:Y:S01]  /*0200*/  IMAD.U32 R4, RZ, RZ, UR4 ;  /* 0x00000004ff047e24 */ /* 0x000fe2000f8e00ff */
[----:B------:R-:W-:Y:S01]  /*0210*/  IADD3 R6, P0, PT, R3, UR4, RZ ;  /* 0x0000000403067c10 */ /* 0x000fe2000ff1e0ff */
[----:B------:R-:W-:Y:S01]  /*0220*/  IMAD.U32 R5, RZ, RZ, UR5 ;  /* 0x00000005ff057e24 */ /* 0x000fe2000f8e00ff */
[----:B------:R-:W0:Y:S02]  /*0230*/  LDC.64 R26, c[0x0][0x380] ;  /* 0x0000e000ff1a7b82 */ /* 0x000e240000000a00 */
[----:B------:R-:W-:-:S05]  /*0240*/  LEA.HI.X.SX32 R7, R4, R17, 0x1, P0 ;  /* 0x0000001104077211 */ /* 0x000fca00000f0eff */
[----:B------:R-:W2:Y:S01]  /*0250*/  LDG.E.U8.CONSTANT R6, desc[UR10][R6.64] ;  /* 0x0000000a06067981 */ /* 0x000ea2000c1e9100 */
[----:B------:R-:W-:-:S04]  /*0260*/  IADD3 R8, P0, PT, R2, UR5, RZ ;  /* 0x0000000502087c10 */ /* 0x000fc8000ff1e0ff */
[----:B------:R-:W-:-:S05]  /*0270*/  LEA.HI.X.SX32 R9, R5, R16, 0x1, P0 ;  /* 0x0000001005097211 */ /* 0x000fca00000f0eff */
[----:B------:R-:W3:Y:S01]  /*0280*/  LDG.E.U8.CONSTANT R23, desc[UR10][R8.64] ;  /* 0x0000000a08177981 */ /* 0x000ee2000c1e9100 */
[----:B------:R-:W-:-:S04]  /*0290*/  IADD3 R4, P0, PT, R8, UR8, RZ ;  /* 0x0000000808047c10 */ /* 0x000fc8000ff1e0ff */
[----:B------:R-:W-:Y:S01]  /*02a0*/  IADD3.X R5, PT, PT, R9, UR12, RZ, P0, !PT ;  /* 0x0000000c09057c10 */ /* 0x000fe200087fe4ff */
[----:B------:R-:W-:Y:S01]  /*02b0*/  IMAD.MOV.U32 R11, RZ, RZ, 0x3e000000 ;  /* 0x3e000000ff0b7424 */ /* 0x000fe200078e00ff */
[----:B------:R-:W-:-:S03]  /*02c0*/  IADD3 R18, P0, PT, R4, UR8, RZ ;  /* 0x0000000804127c10 */ /* 0x000fc6000ff1e0ff */
[----:B------:R1:W4:Y:S01]  /*02d0*/  LDG.E.U8.CONSTANT R24, desc[UR10][R4.64] ;  /* 0x0000000a04187981 */ /* 0x000322000c1e9100 */
[----:B------:R-:W-:-:S05]  /*02e0*/  IADD3.X R19, PT, PT, R5, UR12, RZ, P0, !PT ;  /* 0x0000000c05137c10 */ /* 0x000fca00087fe4ff */
[----:B------:R-:W5:Y:S01]  /*02f0*/  LDG.E.U8.CONSTANT R21, desc[UR10][R18.64] ;  /* 0x0000000a12157981 */ /* 0x000f62000c1e9100 */
[----:B0-----:R-:W-:-:S04]  /*0300*/  IMAD.WIDE.U32 R26, R20, 0x2, R26 ;  /* 0x00000002141a7825 */ /* 0x001fc800078e001a */
[----:B-1----:R-:W-:Y:S01]  /*0310*/  IMAD.MOV.U32 R4, RZ, RZ, RZ ;  /* 0x000000ffff047224 */ /* 0x002fe200078e00ff */
[C---:B--2---:R-:W-:Y:S01]  /*0320*/  LOP3.LUT R10, R6.reuse, 0x7, RZ, 0xc0, !PT ;  /* 0x00000007060a7812 */ /* 0x044fe200078ec0ff */
[----:B------:R-:W-:-:S05]  /*0330*/  IMAD.SHL.U32 R6, R6, 0x100000, RZ ;  /* 0x0010000006067824 */ /* 0x000fca00078e00ff */
[----:B------:R-:W0:Y:S01]  /*0340*/  I2F.U16 R10, R10 ;  /* 0x0000000a000a7306 */ /* 0x000e220000101000 */
[----:B------:R-:W-:-:S04]  /*0350*/  LOP3.LUT R6, R6, 0x7800000, RZ, 0xc0, !PT ;  /* 0x0780000006067812 */ /* 0x000fc800078ec0ff */
[----:B------:R-:W-:Y:S01]  /*0360*/  IADD3 R7, PT, PT, R6, 0x3c000000, RZ ;  /* 0x3c00000006077810 */ /* 0x000fe20007ffe0ff */
[----:B---3--:R-:W-:Y:S02]  /*0370*/  IMAD.SHL.U32 R12, R23, 0x4, RZ ;  /* 0x00000004170c7824 */ /* 0x008fe400078e00ff */
[----:B0-----:R-:W-:-:S04]  /*0380*/  FFMA R6, R10, R11, 1 ;  /* 0x3f8000000a067423 */ /* 0x001fc8000000000b */
[----:B------:R-:W-:Y:S01]  /*0390*/  FMUL R6, R6, R7 ;  /* 0x0000000706067220 */ /* 0x000fe20000400000 */
[----:B------:R-:W-:-:S03]  /*03a0*/  LOP3.LUT R28, R12, 0x3c, RZ, 0xc0, !PT ;  /* 0x0000003c0c1c7812 */ /* 0x000fc600078ec0ff */
[C---:B------:R-:W-:Y:S01]  /*03b0*/  FADD R8, R6.reuse, R6 ;  /* 0x0000000606087221 */ /* 0x040fe20000000000 */
[C---:B------:R-:W-:Y:S01]  /*03c0*/  FMUL R9, R6.reuse, 3 ;  /* 0x4040000006097820 */ /* 0x040fe20000400000 */
[C---:B------:R-:W-:Y:S01]  /*03d0*/  FMUL R10, R6.reuse, 4 ;  /* 0x40800000060a7820 */ /* 0x040fe20000400000 */
[C---:B------:R-:W-:Y:S01]  /*03e0*/  FMUL R11, R6.reuse, 6 ;  /* 0x40c00000060b7820 */ /* 0x040fe20000400000 */
[C---:B------:R-:W-:Y:S01]  /*03f0*/  FMUL R5, R6.reuse, 0.5 ;  /* 0x3f00000006057820 */ /* 0x040fe20000400000 */
[C---:B------:R-:W-:Y:S01]  /*0400*/  FMUL R7, R6.reuse, 1.5 ;  /* 0x3fc0000006077820 */ /* 0x040fe20000400000 */
[C---:B------:R-:W-:Y:S01]  /*0410*/  FMUL R12, R6.reuse, -2 ;  /* 0xc0000000060c7820 */ /* 0x040fe20000400000 */
[C---:B------:R-:W-:Y:S01]  /*0420*/  FMUL R13, R6.reuse, -3 ;  /* 0xc0400000060d7820 */ /* 0x040fe20000400000 */
[----:B------:R0:W-:Y:S01]  /*0430*/  STL.128 [R1+0x10], R8 ;  /* 0x0000100801007387 */ /* 0x0001e20000100c00 */
[C---:B------:R-:W-:Y:S01]  /*0440*/  FMUL R14, R6.reuse, -4 ;  /* 0xc0800000060e7820 */ /* 0x040fe20000400000 */
[----:B------:R-:W-:-:S02]  /*0450*/  FMUL R15, R6, -6 ;  /* 0xc0c00000060f7820 */ /* 0x000fc40000400000 */
[----:B------:R1:W-:Y:S04]  /*0460*/  STL.128 [R1], R4 ;  /* 0x0000000401007387 */ /* 0x0003e80000100c00 */
[----:B------:R2:W-:Y:S01]  /*0470*/  STL.128 [R1+0x30], R12 ;  /* 0x0000300c01007387 */ /* 0x0005e20000100c00 */
[----:B0-----:R-:W-:Y:S02]  /*0480*/  IMAD.MOV.U32 R8, RZ, RZ, RZ ;  /* 0x000000ffff087224 */ /* 0x001fe400078e00ff */
[C---:B------:R-:W-:Y:S01]  /*0490*/  FMUL R9, R6.reuse, -0.5 ;  /* 0xbf00000006097820 */ /* 0x040fe20000400000 */
[C---:B------:R-:W-:Y:S01]  /*04a0*/  FMUL R11, R6.reuse, -1.5 ;  /* 0xbfc00000060b7820 */ /* 0x040fe20000400000 */
[----:B------:R-:W-:Y:S01]  /*04b0*/  FADD R10, -R6, -RZ ;  /* 0x800000ff060a7221 */ /* 0x000fe20000000100 */
[----:B-1----:R-:W-:Y:S01]  /*04c0*/  IMAD.IADD R5, R1, 0x1, R28 ;  /* 0x0000000101057824 */ /* 0x002fe200078e021c */
[----:B------:R-:W3:Y:S04]  /*04d0*/  LDG.E.U16.CONSTANT R4, desc[UR10][R26.64] ;  /* 0x0000000a1a047981 */ /* 0x000ee8000c1e9500 */
[----:B------:R0:W-:Y:S04]  /*04e0*/  STL.128 [R1+0x20], R8 ;  /* 0x0000200801007387 */ /* 0x0001e80000100c00 */
[----:B------:R-:W3:Y:S01]  /*04f0*/  LDL R5, [R5] ;  /* 0x0000000005057983 */ /* 0x000ee20000100800 */
[----:B------:R-:W-:-:S03]  /*0500*/  LOP3.LUT R23, R23, 0xf0, RZ, 0xc0, !PT ;  /* 0x000000f017177812 */ /* 0x000fc600078ec0ff */
[----:B------:R-:W3:Y:S04]  /*0510*/  LDG.E.U16.CONSTANT R7, desc[UR10][R26.64+0x2] ;  /* 0x0000020a1a077981 */ /* 0x000ee8000c1e9500 */
[----:B--2---:R-:W2:Y:S01]  /*0520*/  LDG.E.U16.CONSTANT R13, desc[UR10][R26.64+0x4] ;  /* 0x0000040a1a0d7981 */ /* 0x004ea2000c1e9500 */
[----:B0-----:R-:W-:Y:S02]  /*0530*/  IADD3 R8, P0, PT, R18, UR8, RZ ;  /* 0x0000000812087c10 */ /* 0x001fe4000ff1e0ff */
[----:B------:R-:W-:Y:S01]  /*0540*/  SHF.R.U32.HI R23, RZ, 0x4, R23 ;  /* 0x00000004ff177819 */ /* 0x000fe20000011617 */
[----:B------:R-:W2:Y:S01]  /*0550*/  LDG.E.U16.CONSTANT R18, desc[UR10][R26.64+0x8] ;  /* 0x0000080a1a127981 */ /* 0x000ea2000c1e9500 */
[----:B------:R-:W-:Y:S02]  /*0560*/  IADD3.X R9, PT, PT, R19, UR12, RZ, P0, !PT ;  /* 0x0000000c13097c10 */ /* 0x000fe400087fe4ff */
[----:B------:R-:W-:Y:S01]  /*0570*/  LEA R23, R23, UR16, 0x2 ;  /* 0x0000001017177c11 */ /* 0x000fe2000f8e10ff */
[----:B------:R-:W2:Y:S04]  /*0580*/  LDG.E.U16.CONSTANT R19, desc[UR10][R26.64+0x6] ;  /* 0x0000060a1a137981 */ /* 0x000ea8000c1e9500 */
[----:B------:R0:W2:Y:S04]  /*0590*/  LDG.E.U8.CONSTANT R6, desc[UR10][R8.64] ;  /* 0x0000000a08067981 */ /* 0x0000a8000c1e9100 */
[----:B------:R-:W2:Y:S01]  /*05a0*/  LDL R12, [R23] ;  /* 0x00000000170c7983 */ /* 0x000ea20000100800 */
[----:B----4-:R-:W-:-:S02]  /*05b0*/  SHF.L.U32 R10, R24, 0x2, RZ ;  /* 0x00000002180a7819 */ /* 0x010fc400000006ff */
[----:B------:R-:W-:Y:S02]  /*05c0*/  LOP3.LUT R24, R24, 0xf0, RZ, 0xc0, !PT ;  /* 0x000000f018187812 */ /* 0x000fe400078ec0ff */
[----:B------:R-:W-:Y:S02]  /*05d0*/  LOP3.LUT R10, R10, 0x3c, RZ, 0xc0, !PT ;  /* 0x0000003c0a0a7812 */ /* 0x000fe400078ec0ff */
[----:B------:R-:W-:Y:S01]  /*05e0*/  SHF.R.U32.HI R24, RZ, 0x4, R24 ;  /* 0x00000004ff187819 */ /* 0x000fe20000011618 */
[----:B------:R-:W4:Y:S01]  /*05f0*/  LDG.E.U16.CONSTANT R23, desc[UR10][R26.64+0xa] ;  /* 0x00000a0a1a177981 */ /* 0x000f22000c1e9500 */
[----:B0-----:R-:W-:Y:S01]  /*0600*/  IADD3 R8, P0, PT, R8, UR8, RZ ;  /* 0x0000000808087c10 */ /* 0x001fe2000ff1e0ff */
[----:B------:R-:W-:Y:S02]  /*0610*/  IMAD.IADD R14, R1, 0x1, R10 ;  /* 0x00000001010e7824 */ /* 0x000fe400078e020a */
[----:B-----5:R-:W-:Y:S01]  /*0620*/  IMAD.SHL.U32 R10, R21, 0x4, RZ ;  /* 0x00000004150a7824 */ /* 0x020fe200078e00ff */
[----:B------:R-:W-:-:S02]  /*0630*/  LEA R15, R24, UR16, 0x2 ;  /* 0x00000010180f7c11 */ /* 0x000fc4000f8e10ff */
[----:B------:R-:W-:Y:S01]  /*0640*/  IADD3.X R9, PT, PT, R9, UR12, RZ, P0, !PT ;  /* 0x0000000c09097c10 */ /* 0x000fe200087fe4ff */
[----:B------:R-:W5:Y:S01]  /*0650*/  LDL R14, [R14] ;  /* 0x000000000e0e7983 */ /* 0x000f620000100800 */
[----:B------:R-:W-:Y:S02]  /*0660*/  LOP3.LUT R24, R10, 0x3c, RZ, 0xc0, !PT ;  /* 0x0000003c0a187812 */ /* 0x000fe400078ec0ff */
[----:B------:R-:W-:Y:S01]  /*0670*/  IADD3 R10, P0, PT, R8, UR8, RZ ;  /* 0x00000008080a7c10 */ /* 0x000fe2000ff1e0ff */
[----:B------:R-:W4:Y:S02]  /*0680*/  LDL R15, [R15] ;  /* 0x000000000f0f7983 */ /* 0x000f240000100800 */
[----:B------:R-:W-:Y:S02]  /*0690*/  IMAD.IADD R24, R1, 0x1, R24 ;  /* 0x0000000101187824 */ /* 0x000fe400078e0218 */
[----:B------:R-:W4:Y:S01]  /*06a0*/  LDG.E.U8.CONSTANT R8, desc[UR10][R8.64] ;  /* 0x0000000a08087981 */ /* 0x000f22000c1e9100 */
[----:B------:R-:W-:-:S03]  /*06b0*/  IADD3.X R11, PT, PT, R9, UR12, RZ, P0, !PT ;  /* 0x0000000c090b7c10 */ /* 0x000fc600087fe4ff */
[----:B------:R-:W4:Y:S01]  /*06c0*/  LDL R9, [R24] ;  /* 0x0000000018097983 */ /* 0x000f220000100800 */
[----:B---3--:R-:W-:-:S04]  /*06d0*/  IMAD.U32 R4, R4, 0x10000, RZ ;  /* 0x0001000004047824 */ /* 0x008fc800078e00ff */
[----:B------:R-:W-:Y:S01]  /*06e0*/  FFMA R5, R5, R4, R22 ;  /* 0x0000000405057223 */ /* 0x000fe20000000016 */
[----:B------:R-:W-:Y:S02]  /*06f0*/  LOP3.LUT R4, R21, 0xf0, RZ, 0xc0, !PT ;  /* 0x000000f015047812 */ /* 0x000fe400078ec0ff */
[----:B------:R0:W3:Y:S02]  /*0700*/  LDG.E.U8.CONSTANT R21, desc[UR10][R10.64] ;  /* 0x0000000a0a157981 */ /* 0x0000e4000c1e9100 */
[----:B------:R-:W-:-:S04]  /*0710*/  SHF.R.U32.HI R4, RZ, 0x4, R4 ;  /* 0x00000004ff047819 */ /* 0x000fc80000011604 */
[----:B------:R-:W-:Y:S01]  /*0720*/  LEA R22, R4, UR16, 0x2 ;  /* 0x0000001004167c11 */ /* 0x000fe2000f8e10ff */
[----:B------:R-:W-:-:S05]  /*0730*/  IMAD.U32 R7, R7, 0x10000, RZ ;  /* 0x0001000007077824 */ /* 0x000fca00078e00ff */
[----:B------:R-:W3:Y:S01]  /*0740*/  LDL R22, [R22] ;  /* 0x0000000016167983 */ /* 0x000ee20000100800 */
[----:B--2---:R-:W-:-:S04]  /*0750*/  SHF.L.U32 R4, R6, 0x2, RZ ;  /* 0x0000000206047819 */ /* 0x004fc800000006ff */
[----:B------:R-:W-:Y:S01]  /*0760*/  LOP3.LUT R4, R4, 0x3c, RZ, 0xc0, !PT ;  /* 0x0000003c04047812 */ /* 0x000fe200078ec0ff */
[----:B------:R-:W-:Y:S02]  /*0770*/  FFMA R25, R12, R7, R5 ;  /* 0x000000070c197223 */ /* 0x000fe40000000005 */
[----:B------:R-:W2:Y:S02]  /*0780*/  LDG.E.U16.CONSTANT R12, desc[UR10][R26.64+0xc] ;  /* 0x00000c0a1a0c7981 */ /* 0x000ea4000c1e9500 */
[----:B------:R-:W-:Y:S01]  /*0790*/  IMAD.IADD R7, R1, 0x1, R4 ;  /* 0x0000000101077824 */ /* 0x000fe200078e0204 */
[----:B------:R-:W-:Y:S02]  /*07a0*/  IADD3 R4, P0, PT, R10, UR8, RZ ;  /* 0x000000080a047c10 */ /* 0x000fe4000ff1e0ff */
[----:B------:R-:W-:Y:S02]  /*07b0*/  LOP3.LUT R6, R6, 0xf0, RZ, 0xc0, !PT ;  /* 0x000000f006067812 */ /* 0x000fe400078ec0ff */
[----:B------:R-:W-:Y:S01]  /*07c0*/  IADD3.X R5, PT, PT, R11, UR12, RZ, P0, !PT ;  /* 0x0000000c0b057c10 */ /* 0x000fe200087fe4ff */
[----:B------:R-:W2:Y:S01]  /*07d0*/  LDL R7, [R7] ;  /* 0x0000000007077983 */ /* 0x000ea20000100800 */
[----:B0-----:R-:W-:-:S03]  /*07e0*/  SHF.R.U32.HI R11, RZ, 0x4, R6 ;  /* 0x00000004ff0b7819 */ /* 0x001fc60000011606 */
[----:B------:R0:W2:Y:S01]  /*07f0*/  LDG.E.U8.CONSTANT R10, desc[UR10][R4.64] ;  /* 0x0000000a040a7981 */ /* 0x0000a2000c1e9100 */
[----:B------:R-:W-:-:S03]  /*0800*/  LEA R11, R11, UR16, 0x2 ;  /* 0x000000100b0b7c11 */ /* 0x000fc6000f8e10ff */
[----:B------:R-:W2:Y:S04]  /*0810*/  LDG.E.U16.CONSTANT R6, desc[UR10][R26.64+0xe] ;  /* 0x00000e0a1a067981 */ /* 0x000ea8000c1e9500 */
[----:B------:R-:W2:Y:S01]  /*0820*/  LDL R11, [R11] ;  /* 0x000000000b0b7983 */ /* 0x000ea20000100800 */
[----:B------:R-:W-:-:S04]  /*0830*/  IMAD.U32 R13, R13, 0x10000, RZ ;  /* 0x000100000d0d7824 */ /* 0x000fc800078e00ff */
[----:B-----5:R-:W-:Y:S01]  /*0840*/  FFMA R24, R14, R13, R25 ;  /* 0x0000000d0e187223 */ /* 0x020fe20000000019 */
[----:B------:R-:W-:Y:S01]  /*0850*/  IMAD.U32 R14, R19, 0x10000, RZ ;  /* 0x00010000130e7824 */ /* 0x000fe200078e00ff */
[----:B------:R-:W-:Y:S01]  /*0860*/  SHF.L.U32 R18, R18, 0x10, RZ ;  /* 0x0000001012127819 */ /* 0x000fe200000006ff */
[----:B----4-:R-:W-:Y:S01]  /*0870*/  IMAD.SHL.U32 R13, R8, 0x4, RZ ;  /* 0x00000004080d7824 */ /* 0x010fe200078e00ff */
[----:B0-----:R-:W-:Y:S01]  /*0880*/  IADD3 R4, P0, PT, R4, UR8, RZ ;  /* 0x0000000804047c10 */ /* 0x001fe2000ff1e0ff */
[----:B------:R-:W-:Y:S01]  /*0890*/  FFMA R14, R15, R14, R24 ;  /* 0x0000000e0f0e7223 */ /* 0x000fe20000000018 */
[----:B------:R-:W-:Y:S01]  /*08a0*/  LOP3.LUT R15, R8, 0xf0, RZ, 0xc0, !PT ;  /* 0x000000f0080f7812 */ /* 0x000fe200078ec0ff */
[----:B------:R-:W-:Y:S01]  /*08b0*/  IMAD.U32 R23, R23, 0x10000, RZ ;  /* 0x0001000017177824 */ /* 0x000fe200078e00ff */
[----:B------:R-:W-:Y:S01]  /*08c0*/  LOP3.LUT R8, R13, 0x3c, RZ, 0xc0, !PT ;  /* 0x0000003c0d087812 */ /* 0x000fe200078ec0ff */
[----:B------:R-:W-:Y:S01]  /*08d0*/  FFMA R9, R9, R18, R14 ;  /* 0x0000001209097223 */ /* 0x000fe2000000000e */
[----:B------:R-:W-:Y:S01]  /*08e0*/  SHF.R.U32.HI R15, RZ, 0x4, R15 ;  /* 0x00000004ff0f7819 */ /* 0x000fe2000001160f */
[----:B------:R-:W4:Y:S02]  /*08f0*/  LDG.E.U16.CONSTANT R14, desc[UR10][R26.64+0x10] ;  /* 0x0000100a1a0e7981 */ /* 0x000f24000c1e9500 */
[----:B------:R-:W-:Y:S01]  /*0900*/  IMAD.IADD R28, R1, 0x1, R8 ;  /* 0x00000001011c7824 */ /* 0x000fe200078e0208 */
[----:B------:R-:W-:Y:S01]  /*0910*/  IADD3.X R5, PT, PT, R5, UR12, RZ, P0, !PT ;  /* 0x0000000c05057c10 */ /* 0x000fe200087fe4ff */
[----:B------:R-:W5:Y:S04]  /*0920*/  LDG.E.U16.CONSTANT R13, desc[UR10][R26.64+0x12] ;  /* 0x0000120a1a0d7981 */ /* 0x000f68000c1e9500 */
[----:B------:R-:W5:Y:S01]  /*0930*/  LDG.E.U16.CONSTANT R19, desc[UR10][R26.64+0x14] ;  /* 0x0000140a1a137981 */ /* 0x000f62000c1e9500 */
[----:B---3--:R-:W-:-:S05]  /*0940*/  IMAD.SHL.U32 R18, R21, 0x4, RZ ;  /* 0x0000000415127824 */ /* 0x008fca00078e00ff */
[----:B------:R-:W-:Y:S02]  /*0950*/  LOP3.LUT R8, R18, 0x3c, RZ, 0xc0, !PT ;  /* 0x0000003c12087812 */ /* 0x000fe400078ec0ff */
[----:B------:R-:W-:Y:S02]  /*0960*/  LEA R18, R15, UR16, 0x2 ;  /* 0x000000100f127c11 */ /* 0x000fe4000f8e10ff */
[----:B------:R0:W3:Y:S01]  /*0970*/  LDL R15, [R28] ;  /* 0x000000001c0f7983 */ /* 0x0000e20000100800 */
[----:B------:R-:W-:Y:S02]  /*0980*/  IADD3 R25, PT, PT, R1, R8, RZ ;  /* 0x0000000801197210 */ /* 0x000fe40007ffe0ff */
[----:B------:R-:W-:Y:S01]  /*0990*/  IADD3 R8, P0, PT, R4, UR8, RZ ;  /* 0x0000000804087c10 */ /* 0x000fe2000ff1e0ff */
[----:B------:R-:W3:Y:S01]  /*09a0*/  LDL R18, [R18] ;  /* 0x0000000012127983 */ /* 0x000ee20000100800 */
[----:B------:R-:W-:Y:S02]  /*09b0*/  FFMA R24, R22, R23, R9 ;  /* 0x0000001716187223 */ /* 0x000fe40000000009 */
[----:B------:R-:W-:Y:S01]  /*09c0*/  IADD3.X R9, PT, PT, R5, UR12, RZ, P0, !PT ;  /* 0x0000000c05097c10 */ /* 0x000fe200087fe4ff */
[----:B------:R-:W3:Y:S01]  /*09d0*/  LDG.E.U8.CONSTANT R4, desc[UR10][R4.64] ;  /* 0x0000000a04047981 */ /* 0x000ee2000c1e9100 */
[----:B------:R-:W-:-:S03]  /*09e0*/  LOP3.LUT R21, R21, 0xf0, RZ, 0xc0, !PT ;  /* 0x000000f015157812 */ /* 0x000fc600078ec0ff */
[----:B------:R-:W3:Y:S01]  /*09f0*/  LDL R22, [R25] ;  /* 0x0000000019167983 */ /* 0x000ee20000100800 */
[----:B------:R-:W-:-:S03]  /*0a00*/  SHF.R.U32.HI R23, RZ, 0x4, R21 ;  /* 0x00000004ff177819 */ /* 0x000fc60000011615 */
[----:B------:R-:W3:Y:S04]  /*0a10*/  LDG.E.U16.CONSTANT R21, desc[UR10][R26.64+0x16] ;  /* 0x0000160a1a157981 */ /* 0x000ee8000c1e9500 */
[----:B------:R-:W3:Y:S01]  /*0a20*/  LDG.E.U8.CONSTANT R5, desc[UR10][R8.64] ;  /* 0x0000000a08057981 */ /* 0x000ee2000c1e9100 */
[----:B--2---:R-:W-:-:S04]  /*0a30*/  IMAD.U32 R12, R12, 0x10000, RZ ;  /* 0x000100000c0c7824 */ /* 0x004fc800078e00ff */
[----:B0-----:R-:W-:Y:S01]  /*0a40*/  FFMA R28, R7, R12, R24 ;  /* 0x0000000c071c7223 */ /* 0x001fe20000000018 */
[----:B------:R-:W-:Y:S02]  /*0a50*/  LEA R12, R23, UR16, 0x2 ;  /* 0x00000010170c7c11 */ /* 0x000fe4000f8e10ff */
[----:B------:R-:W2:Y:S01]  /*0a60*/  LDG.E.U16.CONSTANT R23, desc[UR10][R26.64+0x18] ;  /* 0x0000180a1a177981 */ /* 0x000ea2000c1e9500 */
[----:B------:R-:W-:-:S03]  /*0a70*/  IMAD.SHL.U32 R7, R10, 0x4, RZ ;  /* 0x000000040a077824 */ /* 0x000fc600078e00ff */
[----:B------:R-:W2:Y:S01]  /*0a80*/  LDL R12, [R12] ;  /* 0x000000000c0c7983 */ /* 0x000ea20000100800 */
[----:B------:R-:W-:Y:S01]  /*0a90*/  IMAD.U32 R24, R6, 0x10000, RZ ;  /* 0x0001000006187824 */ /* 0x000fe200078e00ff */
[----:B------:R-:W-:-:S03]  /*0aa0*/  LOP3.LUT R6, R7, 0x3c, RZ, 0xc0, !PT ;  /* 0x0000003c07067812 */ /* 0x000fc600078ec0ff */
[----:B------:R-:W-:Y:S02]  /*0ab0*/  FFMA R24, R11, R24, R28 ;  /* 0x000000180b187223 */ /* 0x000fe4000000001c */
[----:B------:R-:W-:-:S06]  /*0ac0*/  IMAD.IADD R11, R1, 0x1, R6 ;  /* 0x00000001010b7824 */ /* 0x000fcc00078e0206 */
[----:B------:R-:W2:Y:S01]  /*0ad0*/  LDL R11, [R11] ;  /* 0x000000000b0b7983 */ /* 0x000ea20000100800 */
[----:B------:R-:W-:Y:S02]  /*0ae0*/  LOP3.LUT R10, R10, 0xf0, RZ, 0xc0, !PT ;  /* 0x000000f00a0a7812 */ /* 0x000fe400078ec0ff */
[----:B----4-:R-:W-:Y:S01]  /*0af0*/  SHF.L.U32 R14, R14, 0x10, RZ ;  /* 0x000000100e0e7819 */ /* 0x010fe200000006ff */
[----:B-----5:R-:W-:Y:S01]  /*0b00*/  IMAD.U32 R13, R13, 0x10000, RZ ;  /* 0x000100000d0d7824 */ /* 0x020fe200078e00ff */
[----:B------:R-:W-:Y:S01]  /*0b10*/  IADD3 R6, P0, PT, R8, UR8, RZ ;  /* 0x0000000808067c10 */ /* 0x000fe2000ff1e0ff */
[----:B------:R-:W-:-:S03]  /*0b20*/  IMAD.U32 R19, R19, 0x10000, RZ ;  /* 0x0001000013137824 */ /* 0x000fc600078e00ff */
[----:B------:R-:W-:Y:S02]  /*0b30*/  IADD3.X R7, PT, PT, R9, UR12, RZ, P0, !PT ;  /* 0x0000000c09077c10 */ /* 0x000fe400087fe4ff */
[----:B------:R-:W4:Y:S04]  /*0b40*/  LDG.E.U16.CONSTANT R9, desc[UR10][R26.64+0x1a] ;  /* 0x00001a0a1a097981 */ /* 0x000f28000c1e9500 */
[----:B------:R0:W5:Y:S02]  /*0b50*/  LDG.E.U8.CONSTANT R8, desc[UR10][R6.64] ;  /* 0x0000000a06087981 */ /* 0x000164000c1e9100 */
[----:B0-----:R-:W-:-:S04]  /*0b60*/  IADD3 R6, P0, PT, R6, UR8, RZ ;  /* 0x0000000806067c10 */ /* 0x001fc8000ff1e0ff */
[----:B------:R-:W-:Y:S01]  /*0b70*/  IADD3.X R7, PT, PT, R7, UR12, RZ, P0, !PT ;  /* 0x0000000c07077c10 */ /* 0x000fe200087fe4ff */
[----:B---3--:R-:W-:Y:S01]  /*0b80*/  FFMA R15, R15, R14, R24 ;  /* 0x0000000e0f0f7223 */ /* 0x008fe20000000018 */
[----:B------:R-:W-:-:S03]  /*0b90*/  SHF.R.U32.HI R14, RZ, 0x4, R10 ;  /* 0x00000004ff0e7819 */ /* 0x000fc6000001160a */
[----:B------:R-:W-:Y:S01]  /*0ba0*/  FFMA R13, R18, R13, R15 ;  /* 0x0000000d120d7223 */ /* 0x000fe2000000000f */
[C---:B------:R-:W-:Y:S01]  /*0bb0*/  IMAD.SHL.U32 R15, R4.reuse, 0x4, RZ ;  /* 0x00000004040f7824 */ /* 0x040fe200078e00ff */
[----:B------:R-:W-:Y:S02]  /*0bc0*/  LOP3.LUT R10, R4, 0xf0, RZ, 0xc0, !PT ;  /* 0x000000f0040a7812 */ /* 0x000fe400078ec0ff */
[----:B------:R-:W-:Y:S02]  /*0bd0*/  LEA R18, R14, UR16, 0x2 ;  /* 0x000000100e127c11 */ /* 0x000fe4000f8e10ff */
[----:B------:R-:W-:Y:S01]  /*0be0*/  LOP3.LUT R4, R15, 0x3c, RZ, 0xc0, !PT ;  /* 0x0000003c0f047812 */ /* 0x000fe200078ec0ff */
[----:B------:R-:W-:Y:S01]  /*0bf0*/  FFMA R13, R22, R19, R13 ;  /* 0x00000013160d7223 */ /* 0x000fe2000000000d */
[----:B------:R-:W-:Y:S01]  /*0c00*/  SHF.R.U32.HI R10, RZ, 0x4, R10 ;  /* 0x00000004ff0a7819 */ /* 0x000fe2000001160a */
[----:B------:R-:W3:Y:S01]  /*0c10*/  LDG.E.U16.CONSTANT R19, desc[UR10][R26.64+0x1c] ;  /* 0x00001c0a1a137981 */ /* 0x000ee2000c1e9500 */
[----:B------:R-:W-:Y:S01]  /*0c20*/  IADD3 R24, PT, PT, R1, R4, RZ ;  /* 0x0000000401187210 */ /* 0x000fe20007ffe0ff */
[----:B------:R-:W-:-:S02]  /*0c30*/  IMAD.SHL.U32 R15, R5, 0x4, RZ ;  /* 0x00000004050f7824 */ /* 0x000fc400078e00ff */
[----:B------:R-:W5:Y:S01]  /*0c40*/  LDL R18, [R18] ;  /* 0x0000000012127983 */ /* 0x000f620000100800 */
[----:B------:R-:W-:Y:S02]  /*0c50*/  LEA R10, R10, UR16, 0x2 ;  /* 0x000000100a0a7c11 */ /* 0x000fe4000f8e10ff */
[----:B------:R-:W-:Y:S01]  /*0c60*/  LOP3.LUT R4, R15, 0x3c, RZ, 0xc0, !PT ;  /* 0x0000003c0f047812 */ /* 0x000fe200078ec0ff */
[----:B------:R-:W5:Y:S01]  /*0c70*/  LDG.E.U16.CONSTANT R14, desc[UR10][R26.64+0x1e] ;  /* 0x00001e0a1a0e7981 */ /* 0x000f62000c1e9500 */
[----:B------:R-:W-:-:S03]  /*0c80*/  IMAD.U32 R22, R21, 0x10000, RZ ;  /* 0x0001000015167824 */ /* 0x000fc600078e00ff */
[----:B------:R0:W5:Y:S01]  /*0c90*/  LDL R15, [R24] ;  /* 0x00000000180f7983 */ /* 0x0001620000100800 */
[----:B------:R-:W-:-:S03]  /*0ca0*/  IMAD.IADD R25, R1, 0x1, R4 ;  /* 0x0000000101197824 */ /* 0x000fc600078e0204 */
[----:B------:R-:W5:Y:S01]  /*0cb0*/  LDG.E.U16.CONSTANT R4, desc[UR10][R26.64+0x20] ;  /* 0x0000200a1a047981 */ /* 0x000f62000c1e9500 */
[----:B--2---:R-:W-:-:S03]  /*0cc0*/  FFMA R22, R12, R22, R13 ;  /* 0x000000160c167223 */ /* 0x004fc6000000000d */
[----:B------:R-:W2:Y:S01]  /*0cd0*/  LDL R10, [R10] ;  /* 0x000000000a0a7983 */ /* 0x000ea20000100800 */
[----:B------:R-:W-:-:S03]  /*0ce0*/  IADD3 R12, P0, PT, R6, UR8, RZ ;  /* 0x00000008060c7c10 */ /* 0x000fc6000ff1e0ff */
[----:B------:R-:W2:Y:S01]  /*0cf0*/  LDL R21, [R25] ;  /* 0x0000000019157983 */ /* 0x000ea20000100800 */
[----:B------:R-:W-:-:S03]  /*0d00*/  IADD3.X R13, PT, PT, R7, UR12, RZ, P0, !PT ;  /* 0x0000000c070d7c10 */ /* 0x000fc600087fe4ff */
[----:B------:R-:W2:Y:S01]  /*0d10*/  LDG.E.U8.CONSTANT R6, desc[UR10][R6.64] ;  /* 0x0000000a06067981 */ /* 0x000ea2000c1e9100 */
[----:B------:R-:W-:Y:S01]  /*0d20*/  LOP3.LUT R5, R5, 0xf0, RZ, 0xc0, !PT ;  /* 0x000000f005057812 */ /* 0x000fe200078ec0ff */
[----:B------:R-:W-:-:S03]  /*0d30*/  IMAD.U32 R23, R23, 0x10000, RZ ;  /* 0x0001000017177824 */ /* 0x000fc600078e00ff */
[----:B0-----:R-:W-:Y:S01]  /*0d40*/  SHF.R.U32.HI R24, RZ, 0x4, R5 ;  /* 0x00000004ff187819 */ /* 0x001fe20000011605 */
[----:B------:R-:W-:Y:S01]  /*0d50*/  FFMA R23, R11, R23, R22 ;  /* 0x000000170b177223 */ /* 0x000fe20000000016 */
[----:B------:R-:W2:Y:S04]  /*0d60*/  LDG.E.U16.CONSTANT R5, desc[UR10][R26.64+0x22] ;  /* 0x0000220a1a057981 */ /* 0x000ea8000c1e9500 */
[----:B------:R0:W2:Y:S01]  /*0d70*/  LDG.E.U8.CONSTANT R7, desc[UR10][R12.64] ;  /* 0x0000000a0c077981 */ /* 0x0000a2000c1e9100 */
[----:B------:R-:W-:-:S06]  /*0d80*/  LEA R11, R24, UR16, 0x2 ;  /* 0x00000010180b7c11 */ /* 0x000fcc000f8e10ff */
[----:B------:R-:W2:Y:S01]  /*0d90*/  LDL R11, [R11] ;  /* 0x000000000b0b7983 */ /* 0x000ea20000100800 */
[----:B----4-:R-:W-:Y:S01]  /*0da0*/  IMAD.U32 R9, R9, 0x10000, RZ ;  /* 0x0001000009097824 */ /* 0x010fe200078e00ff */
[----:B0-----:R-:W-:-:S04]  /*0db0*/  IADD3 R12, P0, PT, R12, UR8, RZ ;  /* 0x000000080c0c7c10 */ /* 0x001fc8000ff1e0ff */
[----:B------:R-:W-:Y:S02]  /*0dc0*/  IADD3.X R13, PT, PT, R13, UR12, RZ, P0, !PT ;  /* 0x0000000c0d0d7c10 */ /* 0x000fe400087fe4ff */
[----:B---3--:R-:W-:Y:S01]  /*0dd0*/  SHF.L.U32 R22, R19, 0x10, RZ ;  /* 0x0000001013167819 */ /* 0x008fe200000006ff */
[----:B-----5:R-:W-:Y:S01]  /*0de0*/  FFMA R18, R18, R9, R23 ;  /* 0x0000000912127223 */ /* 0x020fe20000000017 */
[----:B------:R-:W-:Y:S02]  /*0df0*/  IMAD.U32 R9, R14, 0x10000, RZ ;  /* 0x000100000e097824 */ /* 0x000fe400078e00ff */
[----:B------:R-:W-:Y:S02]  /*0e00*/  IMAD.SHL.U32 R14, R8, 0x4, RZ ;  /* 0x00000004080e7824 */ /* 0x000fe400078e00ff */
[----:B------:R-:W-:Y:S01]  /*0e10*/  FFMA R15, R15, R22, R18 ;  /* 0x000000160f0f7223 */ /* 0x000fe20000000012 */
[----:B------:R-:W-:Y:S02]  /*0e20*/  IMAD.U32 R18, R4, 0x10000, RZ ;  /* 0x0001000004127824 */ /* 0x000fe400078e00ff */
[----:B------:R-:W-:Y:S01]  /*0e30*/  LOP3.LUT R14, R14, 0x3c, RZ, 0xc0, !PT ;  /* 0x0000003c0e0e7812 */ /* 0x000fe200078ec0ff */
[----:B--2---:R-:W-:Y:S01]  /*0e40*/  FFMA R4, R10, R9, R15 ;  /* 0x000000090a047223 */ /* 0x004fe2000000000f */
[----:B------:R-:W-:Y:S01]  /*0e50*/  LOP3.LUT R9, R8, 0xf0, RZ, 0xc0, !PT ;  /* 0x000000f008097812 */ /* 0x000fe200078ec0ff */
[----:B------:R-:W2:Y:S01]  /*0e60*/  LDG.E.U16.CONSTANT R10, desc[UR10][R26.64+0x26] ;  /* 0x0000260a1a0a7981 */ /* 0x000ea2000c1e9500 */
[----:B------:R-:W-:Y:S01]  /*0e70*/  IADD3 R24, PT, PT, R1, R14, RZ ;  /* 0x0000000e01187210 */ /* 0x000fe20007ffe0ff */
[----:B------:R-:W-:Y:S01]  /*0e80*/  FFMA R4, R21, R18, R4 ;  /* 0x0000001215047223 */ /* 0x000fe20000000004 */
[----:B------:R-:W-:Y:S01]  /*0e90*/  SHF.R.U32.HI R15, RZ, 0x4, R9 ;  /* 0x00000004ff0f7819 */ /* 0x000fe20000011609 */
[----:B------:R-:W3:Y:S01]  /*0ea0*/  LDG.E.U16.CONSTANT R8, desc[UR10][R26.64+0x24] ;  /* 0x0000240a1a087981 */ /* 0x000ee2000c1e9500 */
[C---:B------:R-:W-:Y:S01]  /*0eb0*/  IMAD.SHL.U32 R18, R6.reuse, 0x4, RZ ;  /* 0x0000000406127824 */ /* 0x040fe200078e00ff */
[----:B------:R-:W-:-:S02]  /*0ec0*/  LOP3.LUT R14, R6, 0xf0, RZ, 0xc0, !PT ;  /* 0x000000f0060e7812 */ /* 0x000fc400078ec0ff */
[----:B------:R-:W4:Y:S01]  /*0ed0*/  LDL R24, [R24] ;  /* 0x0000000018187983 */ /* 0x000f220000100800 */
[----:B------:R-:W-:Y:S02]  /*0ee0*/  LEA R15, R15, UR16, 0x2 ;  /* 0x000000100f0f7c11 */ /* 0x000fe4000f8e10ff */
[----:B------:R-:W-:Y:S01]  /*0ef0*/  LOP3.LUT R6, R18, 0x3c, RZ, 0xc0, !PT ;  /* 0x0000003c12067812 */ /* 0x000fe200078ec0ff */
[----:B------:R-:W5:Y:S01]  /*0f00*/  LDG.E.U16.CONSTANT R9, desc[UR10][R26.64+0x28] ;  /* 0x0000280a1a097981 */ /* 0x000f62000c1e9500 */
[----:B------:R-:W-:Y:S02]  /*0f10*/  SHF.R.U32.HI R14, RZ, 0x4, R14 ;  /* 0x00000004ff0e7819 */ /* 0x000fe4000001160e */
[----:B------:R-:W-:Y:S01]  /*0f20*/  SHF.L.U32 R5, R5, 0x10, RZ ;  /* 0x0000001005057819 */ /* 0x000fe200000006ff */
[----:B------:R0:W5:Y:S01]  /*0f30*/  LDL R23, [R15] ;  /* 0x000000000f177983 */ /* 0x0001620000100800 */
[----:B------:R-:W-:Y:S01]  /*0f40*/  IMAD.SHL.U32 R18, R7, 0x4, RZ ;  /* 0x0000000407127824 */ /* 0x000fe200078e00ff */
[----:B------:R-:W-:Y:S01]  /*0f50*/  LEA R19, R14, UR16, 0x2 ;  /* 0x000000100e137c11 */ /* 0x000fe2000f8e10ff */
[----:B------:R-:W-:Y:S01]  /*0f60*/  IMAD.IADD R22, R1, 0x1, R6 ;  /* 0x0000000101167824 */ /* 0x000fe200078e0206 */
[----:B------:R-:W-:Y:S01]  /*0f70*/  IADD3 R14, P0, PT, R12, UR8, RZ ;  /* 0x000000080c0e7c10 */ /* 0x000fe2000ff1e0ff */
[----:B------:R-:W5:Y:S01]  /*0f80*/  LDG.E.U16.CONSTANT R21, desc[UR10][R26.64+0x2a] ;  /* 0x00002a0a1a157981 */ /* 0x000f62000c1e9500 */
[----:B------:R-:W-:-:S03]  /*0f90*/  LOP3.LUT R6, R18, 0x3c, RZ, 0xc0, !PT ;  /* 0x0000003c12067812 */ /* 0x000fc600078ec0ff */
[----:B------:R-:W5:Y:S01]  /*0fa0*/  LDG.E.U8.CONSTANT R12, desc[UR10][R12.64] ;  /* 0x0000000a0c0c7981 */ /* 0x000f62000c1e9100 */
[----:B0-----:R-:W-:Y:S01]  /*0fb0*/  IADD3.X R15, PT, PT, R13, UR12, RZ, P0, !PT ;  /* 0x0000000c0d0f7c10 */ /* 0x001fe200087fe4ff */
[----:B------:R-:W-:Y:S02]  /*0fc0*/  FFMA R29, R11, R5, R4 ;  /* 0x000000050b1d7223 */ /* 0x000fe40000000004 */
[----:B------:R-:W5:Y:S01]  /*0fd0*/  LDL R22, [R22] ;  /* 0x0000000016167983 */ /* 0x000f620000100800 */
[----:B------:R-:W-:Y:S01]  /*0fe0*/  IMAD.IADD R6, R1, 0x1, R6 ;  /* 0x0000000101067824 */ /* 0x000fe200078e0206 */
[----:B------:R-:W-:Y:S02]  /*0ff0*/  IADD3 R4, P0, PT, R14, UR8, RZ ;  /* 0x000000080e047c10 */ /* 0x000fe4000ff1e0ff */
[----:B------:R-:W5:Y:S04]  /*1000*/  LDG.E.U16.CONSTANT R18, desc[UR10][R26.64+0x2c] ;  /* 0x00002c0a1a127981 */ /* 0x000f68000c1e9500 */
[----:B------:R0:W5:Y:S01]  /*1010*/  LDG.E.U8.CONSTANT R11, desc[UR10][R14.64] ;  /* 0x0000000a0e0b7981 */ /* 0x000162000c1e9100 */
[----:B------:R-:W-:-:S03]  /*1020*/  IADD3.X R5, PT, PT, R15, UR12, RZ, P0, !PT ;  /* 0x0000000c0f057c10 */ /* 0x000fc600087fe4ff */
[----:B------:R-:W5:Y:S04]  /*1030*/  LDL R19, [R19] ;  /* 0x0000000013137983 */ /* 0x000f680000100800 */
[----:B------:R-:W5:Y:S01]  /*1040*/  LDL R6, [R6] ;  /* 0x0000000006067983 */ /* 0x000f620000100800 */
[----:B0-----:R-:W-:-:S03]  /*1050*/  IADD3 R14, P0, PT, R4, UR8, RZ ;  /* 0x00000008040e7c10 */ /* 0x001fc6000ff1e0ff */
[----:B------:R0:W5:Y:S01]  /*1060*/  LDG.E.U8.CONSTANT R25, desc[UR10][R4.64] ;  /* 0x0000000a04197981 */ /* 0x000162000c1e9100 */
[----:B------:R-:W-:-:S05]  /*1070*/  IADD3.X R15, PT, PT, R5, UR12, RZ, P0, !PT ;  /* 0x0000000c050f7c10 */ /* 0x000fca00087fe4ff */
[----:B------:R1:W5:Y:S01]  /*1080*/  LDG.E.U8.CONSTANT R28, desc[UR10][R14.64] ;  /* 0x0000000a0e1c7981 */ /* 0x000362000c1e9100 */
[----:B0-----:R-:W-:-:S03]  /*1090*/  LOP3.LUT R4, R7, 0xf0, RZ, 0xc0, !PT ;  /* 0x000000f007047812 */ /* 0x001fc600078ec0ff */
[----:B------:R-:W5:Y:S01]  /*10a0*/  LDG.E.U16.CONSTANT R5, desc[UR10][R26.64+0x2e] ;  /* 0x00002e0a1a057981 */ /* 0x000f62000c1e9500 */
[----:B------:R-:W-:-:S03]  /*10b0*/  SHF.R.U32.HI R4, RZ, 0x4, R4 ;  /* 0x00000004ff047819 */ /* 0x000fc60000011604 */
[----:B------:R-:W5:Y:S01]  /*10c0*/  LDG.E.U16.CONSTANT R7, desc[UR10][R26.64+0x36] ;  /* 0x0000360a1a077981 */ /* 0x000f62000c1e9500 */
[----:B-1----:R-:W-:Y:S01]  /*10d0*/  LEA R15, R4, UR16, 0x2 ;  /* 0x00000010040f7c11 */ /* 0x002fe2000f8e10ff */
[----:B--2---:R-:W-:Y:S02]  /*10e0*/  IMAD.U32 R10, R10, 0x10000, RZ ;  /* 0x000100000a0a7824 */ /* 0x004fe400078e00ff */
[----:B---3--:R-:W-:-:S04]  /*10f0*/  IMAD.U32 R8, R8, 0x10000, RZ ;  /* 0x0001000008087824 */ /* 0x008fc800078e00ff */
[----:B----4-:R-:W-:Y:S01]  /*1100*/  FFMA R8, R24, R8, R29 ;  /* 0x0000000818087223 */ /* 0x010fe2000000001d */
[----:B-----5:R-:W-:-:S03]  /*1110*/  IMAD.U32 R9, R9, 0x10000, RZ ;  /* 0x0001000009097824 */ /* 0x020fc600078e00ff */
[----:B------:R-:W-:Y:S02]  /*1120*/  FFMA R23, R23, R10, R8 ;  /* 0x0000000a17177223 */ /* 0x000fe40000000008 */
[----:B------:R-:W2:Y:S01]  /*1130*/  LDG.E.U16.CONSTANT R10, desc[UR10][R26.64+0x32] ;  /* 0x0000320a1a0a7981 */ /* 0x000ea2000c1e9500 */
[----:B------:R-:W-:Y:S01]  /*1140*/  SHF.L.U32 R8, R21, 0x10, RZ ;  /* 0x0000001015087819 */ /* 0x000fe200000006ff */
[C---:B------:R-:W-:Y:S01]  /*1150*/  IMAD.SHL.U32 R14, R12.reuse, 0x4, RZ ;  /* 0x000000040c0e7824 */ /* 0x040fe200078e00ff */
[----:B------:R-:W-:Y:S02]  /*1160*/  LOP3.LUT R13, R12, 0xf0, RZ, 0xc0, !PT ;  /* 0x000000f00c0d7812 */ /* 0x000fe400078ec0ff */
[----:B------:R-:W3:Y:S01]  /*1170*/  LDG.E.U16.CONSTANT R12, desc[UR10][R26.64+0x38] ;  /* 0x0000380a1a0c7981 */ /* 0x000ee2000c1e9500 */
[----:B------:R-:W-:Y:S01]  /*1180*/  FFMA R22, R22, R9, R23 ;  /* 0x0000000916167223 */ /* 0x000fe20000000017 */
[----:B------:R-:W-:Y:S02]  /*1190*/  LOP3.LUT R4, R14, 0x3c, RZ, 0xc0, !PT ;  /* 0x0000003c0e047812 */ /* 0x000fe400078ec0ff */
[----:B------:R-:W-:Y:S01]  /*11a0*/  SHF.R.U32.HI R14, RZ, 0x4, R13 ;  /* 0x00000004ff0e7819 */ /* 0x000fe2000001160d */
[----:B------:R-:W-:-:S02]  /*11b0*/  IMAD.U32 R9, R18, 0x10000, RZ ;  /* 0x0001000012097824 */ /* 0x000fc400078e00ff */
[C---:B------:R-:W-:Y:S01]  /*11c0*/  IMAD.SHL.U32 R18, R11.reuse, 0x4, RZ ;  /* 0x000000040b127824 */ /* 0x040fe200078e00ff */
[----:B------:R-:W-:Y:S02]  /*11d0*/  LOP3.LUT R13, R11, 0xf0, RZ, 0xc0, !PT ;  /* 0x000000f00b0d7812 */ /* 0x000fe400078ec0ff */
[----:B------:R-:W4:Y:S01]  /*11e0*/  LDL R11, [R15] ;  /* 0x000000000f0b7983 */ /* 0x000f220000100800 */
[----:B------:R-:W-:Y:S01]  /*11f0*/  FFMA R19, R19, R8, R22 ;  /* 0x0000000813137223 */ /* 0x000fe20000000016 */
[----:B------:R-:W-:Y:S02]  /*1200*/  IADD3 R22, PT, PT, R1, R4, RZ ;  /* 0x0000000401167210 */ /* 0x000fe40007ffe0ff */
[----:B------:R-:W5:Y:S01]  /*1210*/  LDG.E.U16.CONSTANT R8, desc[UR10][R26.64+0x30] ;  /* 0x0000300a1a087981 */ /* 0x000f62000c1e9500 */
[----:B------:R-:W-:Y:S01]  /*1220*/  FFMA R6, R6, R9, R19 ;  /* 0x0000000906067223 */ /* 0x000fe20000000013 */
[----:B------:R-:W-:Y:S02]  /*1230*/  LEA R14, R14, UR16, 0x2 ;  /* 0x000000100e0e7c11 */ /* 0x000fe4000f8e10ff */
[----:B------:R-:W-:Y:S01]  /*1240*/  LOP3.LUT R4, R18, 0x3c, RZ, 0xc0, !PT ;  /* 0x0000003c12047812 */ /* 0x000fe200078ec0ff */
[----:B------:R-:W-:Y:S01]  /*1250*/  IMAD.SHL.U32 R21, R25, 0x4, RZ ;  /* 0x0000000419157824 */ /* 0x000fe200078e00ff */
[----:B------:R-:W-:Y:S01]  /*1260*/  SHF.R.U32.HI R19, RZ, 0x4, R13 ;  /* 0x00000004ff137819 */ /* 0x000fe2000001160d */
[----:B------:R-:W3:Y:S04]  /*1270*/  LDG.E.U16.CONSTANT R9, desc[UR10][R26.64+0x34] ;  /* 0x0000340a1a097981 */ /* 0x000ee8000c1e9500 */
[----:B------:R0:W3:Y:S01]  /*1280*/  LDL R13, [R22] ;  /* 0x00000000160d7983 */ /* 0x0000e20000100800 */
[----:B------:R-:W-:Y:S01]  /*1290*/  IMAD.IADD R23, R1, 0x1, R4 ;  /* 0x0000000101177824 */ /* 0x000fe200078e0204 */
[----:B------:R-:W-:-:S02]  /*12a0*/  LOP3.LUT R18, R25, 0xf0, RZ, 0xc0, !PT ;  /* 0x000000f019127812 */ /* 0x000fc400078ec0ff */
[----:B------:R-:W3:Y:S01]  /*12b0*/  LDL R14, [R14] ;  /* 0x000000000e0e7983 */ /* 0x000ee20000100800 */
[----:B------:R-:W-:Y:S02]  /*12c0*/  LOP3.LUT R4, R21, 0x3c, RZ, 0xc0, !PT ;  /* 0x0000003c15047812 */ /* 0x000fe400078ec0ff */
[----:B------:R-:W-:Y:S01]  /*12d0*/  LEA R25, R19, UR16, 0x2 ;  /* 0x0000001013197c11 */ /* 0x000fe2000f8e10ff */
[----:B------:R-:W3:Y:S01]  /*12e0*/  LDL R15, [R23] ;  /* 0x00000000170f7983 */ /* 0x000ee20000100800 */
[C---:B------:R-:W-:Y:S01]  /*12f0*/  LOP3.LUT R24, R28.reuse, 0xf0, RZ, 0xc0, !PT ;  /* 0x000000f01c187812 */ /* 0x040fe200078ec0ff */
[----:B------:R-:W-:Y:S01]  /*1300*/  IMAD.SHL.U32 R28, R28, 0x4, RZ ;  /* 0x000000041c1c7824 */ /* 0x000fe200078e00ff */
[----:B------:R-:W-:Y:S01]  /*1310*/  SHF.R.U32.HI R19, RZ, 0x4, R18 ;  /* 0x00000004ff137819 */ /* 0x000fe20000011612 */
[----:B------:R-:W3:Y:S01]  /*1320*/  LDG.E.U16.CONSTANT R21, desc[UR10][R26.64+0x3a] ;  /* 0x00003a0a1a157981 */ /* 0x000ee2000c1e9500 */
[----:B0-----:R-:W-:-:S03]  /*1330*/  IADD3 R22, PT, PT, R1, R4, RZ ;  /* 0x0000000401167210 */ /* 0x001fc60007ffe0ff */
[----:B------:R0:W3:Y:S01]  /*1340*/  LDL R18, [R25] ;  /* 0x0000000019127983 */ /* 0x0000e20000100800 */
[----:B------:R-:W-:Y:S02]  /*1350*/  LEA R19, R19, UR16, 0x2 ;  /* 0x0000001013137c11 */ /* 0x000fe4000f8e10ff */
[----:B------:R-:W-:Y:S01]  /*1360*/  LOP3.LUT R4, R28, 0x3c, RZ, 0xc0, !PT ;  /* 0x0000003c1c047812 */ /* 0x000fe200078ec0ff */
[----:B------:R-:W3:Y:S01]  /*1370*/  LDL R22, [R22] ;  /* 0x0000000016167983 */ /* 0x000ee20000100800 */
[----:B------:R-:W-:-:S03]  /*1380*/  SHF.R.U32.HI R24, RZ, 0x4, R24 ;  /* 0x00000004ff187819 */ /* 0x000fc60000011618 */
[----:B------:R-:W-:Y:S01]  /*1390*/  IMAD.IADD R28, R1, 0x1, R4 ;  /* 0x00000001011c7824 */ /* 0x000fe200078e0204 */
[----:B------:R-:W3:Y:S01]  /*13a0*/  LDL R19, [R19] ;  /* 0x0000000013137983 */ /* 0x000ee20000100800 */
[----:B0-----:R-:W-:-:S03]  /*13b0*/  LEA R25, R24, UR16, 0x2 ;  /* 0x0000001018197c11 */ /* 0x001fc6000f8e10ff */
[----:B------:R-:W3:Y:S04]  /*13c0*/  LDG.E.U16.CONSTANT R4, desc[UR10][R26.64+0x3c] ;  /* 0x00003c0a1a047981 */ /* 0x000ee8000c1e9500 */
[----:B------:R-:W3:Y:S04]  /*13d0*/  LDG.E.U16.CONSTANT R23, desc[UR10][R26.64+0x3e] ;  /* 0x00003e0a1a177981 */ /* 0x000ee8000c1e9500 */
[----:B------:R-:W3:Y:S04]  /*13e0*/  LDL R24, [R28] ;  /* 0x000000001c187983 */ /* 0x000ee80000100800 */
[----:B------:R-:W3:Y:S01]  /*13f0*/  LDL R25, [R25] ;  /* 0x0000000019197983 */ /* 0x000ee20000100800 */
[----:B------:R-:W-:-:S02]  /*1400*/  IMAD.U32 R5, R5, 0x10000, RZ ;  /* 0x0001000005057824 */ /* 0x000fc400078e00ff */
[----:B------:R-:W-:Y:S01]  /*1410*/  IMAD.U32 R7, R7, 0x10000, RZ ;  /* 0x0001000007077824 */ /* 0x000fe200078e00ff */
[----:B------:R-:W-:-:S04]  /*1420*/  UIADD3 UR9, UPT, UPT, UR9, 0x1, URZ ;  /* 0x0000000109097890 */ /* 0x000fc8000fffe0ff */
[----:B------:R-:W-:Y:S01]  /*1430*/  UISETP.NE.AND UP0, UPT, UR9, URZ, UPT ;  /* 0x000000ff0900728c */ /* 0x000fe2000bf05270 */
[----:B------:R-:W-:Y:S01]  /*1440*/  VIADD R20, R20, 0x20 ;  /* 0x0000002014147836 */ /* 0x000fe20000000000 */
[----:B------:R-:W-:Y:S02]  /*1450*/  ULEA UR5, UR8, UR5, 0x4 ;  /* 0x0000000508057291 */ /* 0x000fe4000f8e20ff */
[----:B------:R-:W-:Y:S01]  /*1460*/  UIADD3 UR4, UPT, UPT, UR4, UR8, URZ ;  /* 0x0000000804047290 */ /* 0x000fe2000fffe0ff */
[----:B----4-:R-:W-:Y:S01]  /*1470*/  FFMA R6, R11, R5, R6 ;  /* 0x000000050b067223 */ /* 0x010fe20000000006 */
[----:B--2---:R-:W-:Y:S01]  /*1480*/  SHF.L.U32 R5, R10, 0x10, RZ ;  /* 0x000000100a057819 */ /* 0x004fe200000006ff */
[----:B-----5:R-:W-:-:S04]  /*1490*/  IMAD.U32 R8, R8, 0x10000, RZ ;  /* 0x0001000008087824 */ /* 0x020fc800078e00ff */
[----:B---3--:R-:W-:Y:S01]  /*14a0*/  FFMA R13, R13, R8, R6 ;  /* 0x000000080d0d7223 */ /* 0x008fe20000000006 */
[----:B------:R-:W-:-:S03]  /*14b0*/  IMAD.U32 R6, R9, 0x10000, RZ ;  /* 0x0001000009067824 */ /* 0x000fc600078e00ff */
[----:B------:R-:W-:-:S04]  /*14c0*/  FFMA R14, R14, R5, R13 ;  /* 0x000000050e0e7223 */ /* 0x000fc8000000000d */
[----:B------:R-:W-:Y:S01]  /*14d0*/  FFMA R15, R15, R6, R14 ;  /* 0x000000060f0f7223 */ /* 0x000fe2000000000e */
[----:B------:R-:W-:Y:S01]  /*14e0*/  IMAD.U32 R5, R12, 0x10000, RZ ;  /* 0x000100000c057824 */ /* 0x000fe200078e00ff */
[----:B------:R-:W-:Y:S02]  /*14f0*/  SHF.L.U32 R6, R21, 0x10, RZ ;  /* 0x0000001015067819 */ /* 0x000fe400000006ff */
[----:B------:R-:W-:-:S04]  /*1500*/  FFMA R7, R18, R7, R15 ;  /* 0x0000000712077223 */ /* 0x000fc8000000000f */
[----:B------:R-:W-:-:S04]  /*1510*/  FFMA R22, R22, R5, R7 ;  /* 0x0000000516167223 */ /* 0x000fc80000000007 */
[----:B------:R-:W-:Y:S01]  /*1520*/  FFMA R19, R19, R6, R22 ;  /* 0x0000000613137223 */ /* 0x000fe20000000016 */
[----:B------:R-:W-:Y:S02]  /*1530*/  IMAD.U32 R5, R4, 0x10000, RZ ;  /* 0x0001000004057824 */ /* 0x000fe400078e00ff */
[----:B------:R-:W-:Y:S02]  /*1540*/  IMAD.U32 R22, R23, 0x10000, RZ ;  /* 0x0001000017167824 */ /* 0x000fe400078e00ff */
[----:B------:R-:W-:-:S04]  /*1550*/  FFMA R24, R24, R5, R19 ;  /* 0x0000000518187223 */ /* 0x000fc80000000013 */
[----:B------:R-:W-:Y:S01]  /*1560*/  FFMA R22, R25, R22, R24 ;  /* 0x0000001619167223 */ /* 0x000fe20000000018 */
[----:B------:R-:W-:Y:S06]  /*1570*/  BRA.U UP0, `(.L_x_74) ;  /* 0xffffffed00207547 */ /* 0x000fec000b83ffff */
.L_x_73:
[----:B------:R-:W-:-:S09]  /*1580*/  UISETP.GE.AND UP0, UPT, UR7, 0x1, UPT ;  /* 0x000000010700788c */ /* 0x000fd2000bf06270 */
[----:B------:R-:W-:Y:S05]  /*1590*/  BRA.U !UP0, `(.L_x_75) ;  /* 0x0000000d08447547 */ /* 0x000fea000b800000 */
[----:B------:R-:W-:-:S06]  /*15a0*/  UIMAD UR4, UR6, UR8, URZ ;  /* 0x00000008060472a4 */ /* 0x000fcc000f8e02ff */
[----:B------:R-:W-:Y:S02]  /*15b0*/  IADD3 R4, P0, PT, R3, UR4, RZ ;  /* 0x0000000403047c10 */ /* 0x000fe4000ff1e0ff */
[----:B------:R-:W-:-:S03]  /*15c0*/  MOV R6, UR4 ;  /* 0x0000000400067c02 */ /* 0x000fc60008000f00 */
[----:B------:R-:W0:Y:S01]  /*15d0*/  LDCU.64 UR4, c[0x0][0x380] ;  /* 0x00007000ff0477ac */ /* 0x000e220008000a00 */
[----:B------:R-:W-:-:S05]  /*15e0*/  LEA.HI.X.SX32 R5, R6, R17, 0x1, P0 ;  /* 0x0000001106057211 */ /* 0x000fca00000f0eff */
[----:B------:R1:W2:Y:S01]  /*15f0*/  LDG.E.U8.CONSTANT R4, desc[UR10][R4.64] ;  /* 0x0000000a04047981 */ /* 0x0002a2000c1e9100 */
[----:B------:R-:W-:Y:S01]  /*1600*/  IMAD.MOV.U32 R12, RZ, RZ, 0x3e000000 ;  /* 0x3e000000ff0c7424 */ /* 0x000fe200078e00ff */
[----:B------:R-:W-:Y:S01]  /*1610*/  USHF.L.U32 UR6, UR6, 0x5, URZ ;  /* 0x0000000506067899 */ /* 0x000fe200080006ff */
[----:B------:R-:W-:Y:S01]  /*1620*/  PLOP3.LUT P0, PT, PT, PT, PT, 0x80, 0x8 ;  /* 0x000000000008781c */ /* 0x000fe20003f0f070 */
[----:B------:R-:W-:Y:S01]  /*1630*/  IMAD.MOV.U32 R14, RZ, RZ, RZ ;  /* 0x000000ffff0e7224 */ /* 0x000fe200078e00ff */
[----:B------:R-:W-:-:S03]  /*1640*/  UIADD3 UR9, UPT, UPT, UR7, -0x1, URZ ;  /* 0xffffffff07097890 */ /* 0x000fc6000fffe0ff */
[----:B------:R-:W-:Y:S01]  /*1650*/  IMAD.U32 R13, RZ, RZ, UR6 ;  /* 0x00000006ff0d7e24 */ /* 0x000fe2000f8e00ff */
[----:B0-----:R-:W-:-:S04]  /*1660*/  UIADD3 UR4, UP0, UPT, UR4, 0x2, URZ ;  /* 0x0000000204047890 */ /* 0x001fc8000ff1e0ff */
[----:B------:R-:W-:Y:S02]  /*1670*/  UIADD3.X UR5, UPT, UPT, URZ, UR5, URZ, UP0, !UPT ;  /* 0x00000005ff057290 */ /* 0x000fe400087fe4ff */
[----:B------:R-:W-:-:S04]  /*1680*/  UISETP.GT.AND UP0, UPT, UR7, 0x6, UPT ;  /* 0x000000060700788c */ /* 0x000fc8000bf04270 */
[----:B-1----:R-:W-:Y:S01]  /*1690*/  IMAD.U32 R5, RZ, RZ, UR5 ;  /* 0x00000005ff057e24 */ /* 0x002fe2000f8e00ff */
[C---:B--2---:R-:W-:Y:S01]  /*16a0*/  LOP3.LUT R3, R4.reuse, 0x7, RZ, 0xc0, !PT ;  /* 0x0000000704037812 */ /* 0x044fe200078ec0ff */
[----:B------:R-:W-:Y:S01]  /*16b0*/  IMAD.SHL.U32 R6, R4, 0x100000, RZ ;  /* 0x0010000004067824 */ /* 0x000fe200078e00ff */
[----:B------:R-:W-:-:S04]  /*16c0*/  MOV R4, UR4 ;  /* 0x0000000400047c02 */ /* 0x000fc80008000f00 */
[----:B------:R-:W0:Y:S01]  /*16d0*/  I2F.U16 R3, R3 ;  /* 0x0000000300037306 */ /* 0x000e220000101000 */
[----:B------:R-:W-:-:S05]  /*16e0*/  LOP3.LUT R6, R6, 0x7800000, RZ, 0xc0, !PT ;  /* 0x0780000006067812 */ /* 0x000fca00078ec0ff */
[----:B------:R-:W-:Y:S02]  /*16f0*/  VIADD R7, R6, 0x3c000000 ;  /* 0x3c00000006077836 */ /* 0x000fe40000000000 */
[----:B0-----:R-:W-:-:S04]  /*1700*/  FFMA R12, R3, R12, 1 ;  /* 0x3f800000030c7423 */ /* 0x001fc8000000000c */
[----:B------:R-:W-:Y:S01]  /*1710*/  FMUL R12, R12, R7 ;  /* 0x000000070c0c7220 */ /* 0x000fe20000400000 */
[----:B------:R-:W-:Y:S06]  /*1720*/  BRA.U !UP0, `(.L_x_76) ;  /* 0x0000000508a47547 */ /* 0x000fec000b800000 */
[----:B------:R-:W-:Y:S01]  /*1730*/  PLOP3.LUT P0, PT, PT, PT, PT, 0x8, 0x80 ;  /* 0x000000000080781c */ /* 0x000fe20003f0e170 */
[----:B------:R-:W0:Y:S01]  /*1740*/  LDCU UR8, c[0x0][0x3a4] ;  /* 0x00007480ff0877ac */ /* 0x000e220008000800 */
[----:B------:R-:W-:-:S12]  /*1750*/  UIADD3 UR4, UPT, UPT, UR7, -0x6, URZ ;  /* 0xfffffffa07047890 */ /* 0x000fd8000fffe0ff */
.L_x_77:
[----:B------:R-:W-:Y:S02]  /*1760*/  SHF.R.S32.HI R3, RZ, 0x1, R13 ;  /* 0x00000001ff037819 */ /* 0x000fe4000001140d */
[----:B------:R-:W-:-:S03]  /*1770*/  IADD3 R7, PT, PT, R13, 0x2, RZ ;  /* 0x000000020d077810 */ /* 0x000fc60007ffe0ff */
[----:B0-----:R-:W-:Y:S01]  /*1780*/  IMAD R3, R3, UR8, RZ ;  /* 0x0000000803037c24 */ /* 0x001fe2000f8e02ff */
[----:B------:R-:W-:-:S04]  /*1790*/  SHF.R.S32.HI R6, RZ, 0x1, R7 ;  /* 0x00000001ff067819 */ /* 0x000fc80000011407 */
[----:B------:R-:W-:Y:S01]  /*17a0*/  IADD3 R8, P1, PT, R3, R2, RZ ;  /* 0x0000000203087210 */ /* 0x000fe20007f3e0ff */
[----:B------:R-:W-:Y:S02]  /*17b0*/  IMAD R11, R6, UR8, RZ ;  /* 0x00000008060b7c24 */ /* 0x000fe4000f8e02ff */
[----:B------:R-:W-:Y:S01]  /*17c0*/  VIADD R25, R13, 0x4 ;  /* 0x000000040d197836 */ /* 0x000fe20000000000 */
[----:B------:R-:W-:Y:S02]  /*17d0*/  LEA.HI.X.SX32 R9, R3, R16, 0x1, P1 ;  /* 0x0000001003097211 */ /* 0x000fe400008f0eff */
[C---:B------:R-:W-:Y:S02]  /*17e0*/  IADD3 R20, P1, PT, R11.reuse, R2, RZ ;  /* 0x000000020b147210 */ /* 0x040fe40007f3e0ff */
[----:B------:R-:W-:Y:S01]  /*17f0*/  SHF.R.S32.HI R6, RZ, 0x1, R25 ;  /* 0x00000001ff067819 */ /* 0x000fe20000011419 */
[----:B------:R0:W2:Y:S01]  /*1800*/  LDG.E.U8.CONSTANT R3, desc[UR10][R8.64] ;  /* 0x0000000a08037981 */ /* 0x0000a2000c1e9100 */
[----:B------:R-:W-:Y:S01]  /*1810*/  LEA.HI.X.SX32 R21, R11, R16, 0x1, P1 ;  /* 0x000000100b157211 */ /* 0x000fe200008f0eff */
[----:B------:R-:W-:-:S02]  /*1820*/  VIADD R27, R13, 0x6 ;  /* 0x000000060d1b7836 */ /* 0x000fc40000000000 */
[----:B------:R-:W-:Y:S02]  /*1830*/  IMAD R11, R6, UR8, RZ ;  /* 0x00000008060b7c24 */ /* 0x000fe4000f8e02ff */
[----:B------:R-:W3:Y:S01]  /*1840*/  LDG.E.U8.CONSTANT R15, desc[UR10][R20.64] ;  /* 0x0000000a140f7981 */ /* 0x000ee2000c1e9100 */
[----:B------:R-:W-:Y:S02]  /*1850*/  SHF.R.S32.HI R6, RZ, 0x1, R27 ;  /* 0x00000001ff067819 */ /* 0x000fe4000001141b */
[----:B------:R-:W-:-:S03]  /*1860*/  IADD3 R28, P1, PT, R11, R2, RZ ;  /* 0x000000020b1c7210 */ /* 0x000fc60007f3e0ff */
[----:B0-----:R-:W-:Y:S01]  /*1870*/  IMAD R9, R6, UR8, RZ ;  /* 0x0000000806097c24 */ /* 0x001fe2000f8e02ff */
[----:B------:R-:W-:-:S04]  /*1880*/  LEA.HI.X.SX32 R29, R11, R16, 0x1, P1 ;  /* 0x000000100b1d7211 */ /* 0x000fc800008f0eff */
[C---:B------:R-:W-:Y:S01]  /*1890*/  IADD3 R8, P1, PT, R9.reuse, R2, RZ ;  /* 0x0000000209087210 */ /* 0x040fe20007f3e0ff */
[----:B------:R-:W4:Y:S03]  /*18a0*/  LDG.E.U8.CONSTANT R17, desc[UR10][R28.64] ;  /* 0x0000000a1c117981 */ /* 0x000f26000c1e9100 */
[----:B------:R-:W-:-:S05]  /*18b0*/  LEA.HI.X.SX32 R9, R9, R16, 0x1, P1 ;  /* 0x0000001009097211 */ /* 0x000fca00008f0eff */
[----:B------:R0:W5:Y:S01]  /*18c0*/  LDG.E.U8.CONSTANT R18, desc[UR10][R8.64] ;  /* 0x0000000a08127981 */ /* 0x000162000c1e9100 */
[----:B------:R-:W-:Y:S01]  /*18d0*/  IMAD.WIDE R10, R13, 0x2, R4 ;  /* 0x000000020d0a7825 */ /* 0x000fe200078e0204 */
[----:B------:R-:W-:-:S04]  /*18e0*/  ISETP.GE.AND P1, PT, R14, UR9, PT ;  /* 0x000000090e007c0c */ /* 0x000fc8000bf26270 */
[----:B------:R-:W5:Y:S01]  /*18f0*/  LDG.E.U16.CONSTANT R19, desc[UR10][R10.64+-0x2] ;  /* 0xfffffe0a0a137981 */ /* 0x000f62000c1e9500 */
[----:B------:R-:W-:-:S05]  /*1900*/  VIADD R6, R14, 0x2 ;  /* 0x000000020e067836 */ /* 0x000fca0000000000 */
[----:B------:R-:W-:Y:S01]  /*1910*/  ISETP.GE.AND P2, PT, R6, UR9, PT ;  /* 0x0000000906007c0c */ /* 0x000fe2000bf46270 */
[----:B------:R-:W-:Y:S02]  /*1920*/  IMAD.WIDE R6, R7, 0x2, R4 ;  /* 0x0000000207067825 */ /* 0x000fe400078e0204 */
[----:B------:R1:W5:Y:S01]  /*1930*/  @!P1 LDG.E.U16.CONSTANT R21, desc[UR10][R10.64] ;  /* 0x0000000a0a159981 */ /* 0x000362000c1e9500 */
[----:B------:R-:W-:-:S03]  /*1940*/  IADD3 R23, PT, PT, R14, 0x4, RZ ;  /* 0x000000040e177810 */ /* 0x000fc60007ffe0ff */
[----:B------:R-:W5:Y:S01]  /*1950*/  LDG.E.U16.CONSTANT R20, desc[UR10][R6.64+-0x2] ;  /* 0xfffffe0a06147981 */ /* 0x000f62000c1e9500 */
[----:B------:R-:W-:Y:S01]  /*1960*/  ISETP.GE.AND P3, PT, R23, UR9, PT ;  /* 0x0000000917007c0c */ /* 0x000fe2000bf66270 */
[----:B0-----:R-:W-:-:S04]  /*1970*/  IMAD.WIDE R8, R25, 0x2, R4 ;  /* 0x0000000219087825 */ /* 0x001fc800078e0204 */
[----:B------:R0:W5:Y:S01]  /*1980*/  @!P2 LDG.E.U16.CONSTANT R23, desc[UR10][R6.64] ;  /* 0x0000000a0617a981 */ /* 0x000162000c1e9500 */
[----:B------:R-:W-:-:S03]  /*1990*/  VIADD R25, R14, 0x6 ;  /* 0x000000060e197836 */ /* 0x000fc60000000000 */
[----:B------:R-:W5:Y:S02]  /*19a0*/  LDG.E.U16.CONSTANT R24, desc[UR10][R8.64+-0x2] ;  /* 0xfffffe0a08187981 */ /* 0x000f64000c1e9500 */
[----:B------:R-:W-:Y:S01]  /*19b0*/  ISETP.GE.AND P4, PT, R25, UR9, PT ;  /* 0x0000000919007c0c */ /* 0x000fe2000bf86270 */
[----:B-1----:R-:W-:Y:S01]  /*19c0*/  IMAD.WIDE R10, R27, 0x2, R4 ;  /* 0x000000021b0a7825 */ /* 0x002fe200078e0204 */
[----:B------:R1:W5:Y:S04]  /*19d0*/  @!P3 LDG.E.U16.CONSTANT R25, desc[UR10][R8.64] ;  /* 0x0000000a0819b981 */ /* 0x000368000c1e9500 */
[----:B------:R-:W5:Y:S07]  /*19e0*/  LDG.E.U16.CONSTANT R26, desc[UR10][R10.64+-0x2] ;  /* 0xfffffe0a0a1a7981 */ /* 0x000f6e000c1e9500 */
[----:B------:R4:W5:Y:S01]  /*19f0*/  @!P4 LDG.E.U16.CONSTANT R27, desc[UR10][R10.64] ;  /* 0x0000000a0a1bc981 */ /* 0x000962000c1e9500 */
[----:B------:R-:W-:Y:S01]  /*1a00*/  IADD3 R14, PT, PT, R14, 0x8, RZ ;  /* 0x000000080e0e7810 */ /* 0x000fe20007ffe0ff */
[----:B------:R-:W-:-:S02]  /*1a10*/  VIADD R13, R13, 0x8 ;  /* 0x000000080d0d7836 */ /* 0x000fc40000000000 */
[C---:B--2---:R-:W-:Y:S01]  /*1a20*/  IMAD.SHL.U32 R28, R3.reuse, 0x4, RZ ;  /* 0x00000004031c7824 */ /* 0x044fe200078e00ff */
[----:B0-----:R-:W-:-:S04]  /*1a30*/  LOP3.LUT R6, R3, 0xf0, RZ, 0xc0, !PT ;  /* 0x000000f003067812 */ /* 0x001fc800078ec0ff */
[----:B------:R-:W-:Y:S02]  /*1a40*/  LOP3.LUT R29, R28, 0x3c, RZ, 0xc0, !PT ;  /* 0x0000003c1c1d7812 */ /* 0x000fe400078ec0ff */
[----:B------:R-:W-:Y:S02]  /*1a50*/  SHF.R.U32.HI R6, RZ, 0x4, R6 ;  /* 0x00000004ff067819 */ /* 0x000fe40000011606 */
[----:B------:R-:W0:Y:S01]  /*1a60*/  LDC R3, c[0x3][R29] ;  /* 0x00c000001d037b82 */ /* 0x000e220000000800 */
[C---:B---3--:R-:W-:Y:S02]  /*1a70*/  LOP3.LUT R7, R15.reuse, 0xf0, RZ, 0xc0, !PT ;  /* 0x000000f00f077812 */ /* 0x048fe400078ec0ff */
[----:B------:R-:W-:Y:S01]  /*1a80*/  IMAD.SHL.U32 R6, R6, 0x4, RZ ;  /* 0x0000000406067824 */ /* 0x000fe200078e00ff */
[----:B------:R-:W-:Y:S02]  /*1a90*/  SHF.L.U32 R15, R15, 0x2, RZ ;  /* 0x000000020f0f7819 */ /* 0x000fe400000006ff */
[----:B-1----:R-:W-:-:S02]  /*1aa0*/  SHF.R.U32.HI R8, RZ, 0x4, R7 ;  /* 0x00000004ff087819 */ /* 0x002fc40000011607 */
[----:B------:R1:W2:Y:S01]  /*1ab0*/  LDC R9, c[0x3][R6] ;  /* 0x00c0000006097b82 */ /* 0x0002a20000000800 */
[C---:B----4-:R-:W-:Y:S01]  /*1ac0*/  IMAD.SHL.U32 R11, R17.reuse, 0x4, RZ ;  /* 0x00000004110b7824 */ /* 0x050fe200078e00ff */
[----:B------:R-:W-:Y:S01]  /*1ad0*/  LOP3.LUT R10, R17, 0xf0, RZ, 0xc0, !PT ;  /* 0x000000f0110a7812 */ /* 0x000fe200078ec0ff */
[----:B------:R-:W-:-:S03]  /*1ae0*/  IMAD.SHL.U32 R8, R8, 0x4, RZ ;  /* 0x0000000408087824 */ /* 0x000fc600078e00ff */
[----:B------:R-:W-:Y:S02]  /*1af0*/  SHF.R.U32.HI R10, RZ, 0x4, R10 ;  /* 0x00000004ff0a7819 */ /* 0x000fe4000001160a */
[----:B-1----:R-:W-:Y:S01]  /*1b00*/  LOP3.LUT R6, R15, 0x3c, RZ, 0xc0, !PT ;  /* 0x0000003c0f067812 */ /* 0x002fe200078ec0ff */
[----:B------:R1:W3:Y:S01]  /*1b10*/  LDC R17, c[0x3][R8] ;  /* 0x00c0000008117b82 */ /* 0x0002e20000000800 */
[----:B------:R-:W-:Y:S01]  /*1b20*/  LOP3.LUT R15, R11, 0x3c, RZ, 0xc0, !PT ;  /* 0x0000003c0b0f7812 */ /* 0x000fe200078ec0ff */
[----:B------:R-:W-:Y:S01]  /*1b30*/  IMAD.SHL.U32 R10, R10, 0x4, RZ ;  /* 0x000000040a0a7824 */ /* 0x000fe200078e00ff */
[C---:B-----5:R-:W-:Y:S02]  /*1b40*/  SHF.L.U32 R28, R18.reuse, 0x2, RZ ;  /* 0x00000002121c7819 */ /* 0x060fe400000006ff */
[----:B------:R-:W-:Y:S02]  /*1b50*/  LOP3.LUT R18, R18, 0xf0, RZ, 0xc0, !PT ;  /* 0x000000f012127812 */ /* 0x000fe400078ec0ff */
[----:B------:R-:W-:Y:S01]  /*1b60*/  LOP3.LUT R28, R28, 0x3c, RZ, 0xc0, !PT ;  /* 0x0000003c1c1c7812 */ /* 0x000fe200078ec0ff */
[----:B------:R3:W4:Y:S01]  /*1b70*/  LDC R7, c[0x3][R6] ;  /* 0x00c0000006077b82 */ /* 0x0007220000000800 */
[----:B------:R-:W-:Y:S01]  /*1b80*/  SHF.R.U32.HI R18, RZ, 0x4, R18 ;  /* 0x00000004ff127819 */ /* 0x000fe20000011612 */
[----:B-1----:R-:W-:-:S04]  /*1b90*/  IMAD.U32 R8, R19, 0x10000, RZ ;  /* 0x0001000013087824 */ /* 0x002fc800078e00ff */
[----:B------:R-:W-:Y:S02]  /*1ba0*/  IMAD.SHL.U32 R18, R18, 0x4, RZ ;  /* 0x0000000412127824 */ /* 0x000fe400078e00ff */
[----:B------:R-:W1:Y:S08]  /*1bb0*/  LDC R15, c[0x3][R15] ;  /* 0x00c000000f0f7b82 */ /* 0x000e700000000800 */
[----:B------:R-:W5:Y:S01]  /*1bc0*/  LDC R11, c[0x3][R10] ;  /* 0x00c000000a0b7b82 */ /* 0x000f620000000800 */
[----:B0-----:R-:W-:-:S07]  /*1bd0*/  FMUL R3, R12, R3 ;  /* 0x000000030c037220 */ /* 0x001fce0000400000 */
[----:B------:R-:W0:Y:S01]  /*1be0*/  LDC R29, c[0x3][R28] ;  /* 0x00c000001c1d7b82 */ /* 0x000e220000000800 */
[----:B------:R-:W-:Y:S01]  /*1bf0*/  FFMA R22, R8, R3, R22 ;  /* 0x0000000308167223 */ /* 0x000fe20000000016 */
[----:B------:R-:W-:Y:S01]  /*1c00*/  IMAD.MOV.U32 R3, RZ, RZ, RZ ;  /* 0x000000ffff037224 */ /* 0x000fe200078e00ff */
[----:B------:R-:W-:Y:S01]  /*1c10*/  @!P1 SHF.L.U32 R3, R21, 0x10, RZ ;  /* 0x0000001015039819 */ /* 0x000fe200000006ff */
[----:B--2---:R-:W-:-:S04]  /*1c20*/  FMUL R9, R12, R9 ;  /* 0x000000090c097220 */ /* 0x004fc80000400000 */
[----:B------:R-:W2:Y:S01]  /*1c30*/  LDC R19, c[0x3][R18] ;  /* 0x00c0000012137b82 */ /* 0x000ea20000000800 */
[----:B------:R-:W-:Y:S01]  /*1c40*/  ISETP.GE.AND P1, PT, R14, UR4, PT ;  /* 0x000000040e007c0c */ /* 0x000fe2000bf26270 */
[----:B------:R-:W-:Y:S01]  /*1c50*/  FFMA R22, R9, R3, R22 ;  /* 0x0000000309167223 */ /* 0x000fe20000000016 */
[----:B------:R-:W-:Y:S02]  /*1c60*/  IMAD.U32 R9, R20, 0x10000, RZ ;  /* 0x0001000014097824 */ /* 0x000fe400078e00ff */
[----:B------:R-:W-:Y:S02]  /*1c70*/  IMAD.MOV.U32 R3, RZ, RZ, RZ ;  /* 0x000000ffff037224 */ /* 0x000fe400078e00ff */
[----:B------:R-:W-:Y:S02]  /*1c80*/  @!P2 IMAD.U32 R3, R23, 0x10000, RZ ;  /* 0x000100001703a824 */ /* 0x000fe400078e00ff */
[C---:B---3--:R-:W-:Y:S01]  /*1c90*/  FMUL R6, R12.reuse, R17 ;  /* 0x000000110c067220 */ /* 0x048fe20000400000 */
[----:B----4-:R-:W-:-:S04]  /*1ca0*/  FMUL R7, R12, R7 ;  /* 0x000000070c077220 */ /* 0x010fc80000400000 */
[----:B------:R-:W-:-:S04]  /*1cb0*/  FFMA R7, R9, R7, R22 ;  /* 0x0000000709077223 */ /* 0x000fc80000000016 */
[----:B------:R-:W-:Y:S01]  /*1cc0*/  FFMA R6, R6, R3, R7 ;  /* 0x0000000306067223 */ /* 0x000fe20000000007 */
[----:B------:R-:W-:Y:S02]  /*1cd0*/  HFMA2 R3, -RZ, RZ, 0, 0 ;  /* 0x00000000ff037431 */ /* 0x000fe400000001ff */
[----:B------:R-:W-:Y:S02]  /*1ce0*/  IMAD.U32 R7, R24, 0x10000, RZ ;  /* 0x0001000018077824 */ /* 0x000fe400078e00ff */
[----:B-1----:R-:W-:-:S04]  /*1cf0*/  FMUL R15, R12, R15 ;  /* 0x0000000f0c0f7220 */ /* 0x002fc80000400000 */
[----:B------:R-:W-:Y:S01]  /*1d00*/  FFMA R15, R7, R15, R6 ;  /* 0x0000000f070f7223 */ /* 0x000fe20000000006 */
[----:B------:R-:W-:Y:S02]  /*1d10*/  @!P3 IMAD.U32 R3, R25, 0x10000, RZ ;  /* 0x000100001903b824 */ /* 0x000fe400078e00ff */
[----:B-----5:R-:W-:Y:S01]  /*1d20*/  FMUL R6, R12, R11 ;  /* 0x0000000b0c067220 */ /* 0x020fe20000400000 */
[----:B------:R-:W-:-:S03]  /*1d30*/  IMAD.U32 R7, R26, 0x10000, RZ ;  /* 0x000100001a077824 */ /* 0x000fc600078e00ff */
[----:B------:R-:W-:Y:S01]  /*1d40*/  FFMA R6, R6, R3, R15 ;  /* 0x0000000306067223 */ /* 0x000fe2000000000f */
[----:B------:R-:W-:Y:S02]  /*1d50*/  IMAD.MOV.U32 R3, RZ, RZ, RZ ;  /* 0x000000ffff037224 */ /* 0x000fe400078e00ff */
[----:B0-----:R-:W-:Y:S01]  /*1d60*/  FMUL R29, R12, R29 ;  /* 0x0000001d0c1d7220 */ /* 0x001fe20000400000 */
[----:B------:R-:W-:-:S03]  /*1d70*/  @!P4 IMAD.U32 R3, R27, 0x10000, RZ ;  /* 0x000100001b03c824 */ /* 0x000fc600078e00ff */
[----:B------:R-:W-:Y:S01]  /*1d80*/  FFMA R29, R7, R29, R6 ;  /* 0x0000001d071d7223 */ /* 0x000fe20000000006 */
[----:B--2---:R-:W-:-:S04]  /*1d90*/  FMUL R22, R12, R19 ;  /* 0x000000130c167220 */ /* 0x004fc80000400000 */
[----:B------:R-:W-:Y:S01]  /*1da0*/  FFMA R22, R22, R3, R29 ;  /* 0x0000000316167223 */ /* 0x000fe2000000001d */
[----:B------:R-:W-:Y:S06]  /*1db0*/  @!P1 BRA `(.L_x_77) ;  /* 0xfffffff800689947 */ /* 0x000fec000383ffff */
.L_x_76:
[----:B------:R-:W-:-:S04]  /*1dc0*/  IADD3 R3, PT, PT, -R14, UR7, RZ ;  /* 0x000000070e037c10 */ /* 0x000fc8000fffe1ff */
[----:B------:R-:W-:-:S13]  /*1dd0*/  ISETP.GT.AND P1, PT, R3, 0x2, PT ;  /* 0x000000020300780c */ /* 0x000fda0003f24270 */
[----:B------:R-:W-:Y:S05]  /*1de0*/  @!P1 BRA `(.L_x_78) ;  /* 0x0000000000cc9947 */ /* 0x000fea0003800000 */
[----:B------:R-:W-:-:S05]  /*1df0*/  SHF.R.S32.HI R3, RZ, 0x1, R13 ;  /* 0x00000001ff037819 */ /* 0x000fca000001140d */
[----:B------:R-:W-:Y:S01]  /*1e00*/  IMAD R7, R3, UR8, RZ ;  /* 0x0000000803077c24 */ /* 0x000fe2000f8e02ff */
[----:B------:R-:W-:-:S04]  /*1e10*/  IADD3 R3, PT, PT, R13, 0x2, RZ ;  /* 0x000000020d037810 */ /* 0x000fc80007ffe0ff */
[C---:B------:R-:W-:Y:S02]  /*1e20*/  IADD3 R6, P0, PT, R7.reuse, R2, RZ ;  /* 0x0000000207067210 */ /* 0x040fe40007f1e0ff */
[----:B------:R-:W-:Y:S02]  /*1e30*/  SHF.R.S32.HI R8, RZ, 0x1, R3 ;  /* 0x00000001ff087819 */ /* 0x000fe40000011403 */
[----:B------:R-:W-:-:S03]  /*1e40*/  LEA.HI.X.SX32 R7, R7, R16, 0x1, P0 ;  /* 0x0000001007077211 */ /* 0x000fc600000f0eff */
[----:B------:R-:W-:Y:S02]  /*1e50*/  IMAD R9, R8, UR8, RZ ;  /* 0x0000000808097c24 */ /* 0x000fe4000f8e02ff */
[----:B------:R-:W2:Y:S03]  /*1e60*/  LDG.E.U8.CONSTANT R15, desc[UR10][R6.64] ;  /* 0x0000000a060f7981 */ /* 0x000ea6000c1e9100 */
[----:B------:R-:W-:-:S04]  /*1e70*/  IADD3 R10, P0, PT, R9, R2, RZ ;  /* 0x00000002090a7210 */ /* 0x000fc80007f1e0ff */
[----:B------:R-:W-:-:S05]  /*1e80*/  LEA.HI.X.SX32 R11, R9, R16, 0x1, P0 ;  /* 0x00000010090b7211 */ /* 0x000fca00000f0eff */
[----:B------:R-:W3:Y:S01]  /*1e90*/  LDG.E.U8.CONSTANT R10, desc[UR10][R10.64] ;  /* 0x0000000a0a0a7981 */ /* 0x000ee2000c1e9100 */
[----:B------:R-:W-:Y:S01]  /*1ea0*/  ISETP.GE.AND P0, PT, R14, UR9, PT ;  /* 0x000000090e007c0c */ /* 0x000fe2000bf06270 */
[----:B------:R-:W-:-:S04]  /*1eb0*/  IMAD.WIDE R18, R13, 0x2, R4 ;  /* 0x000000020d127825 */ /* 0x000fc800078e0204 */
[----:B------:R-:W-:Y:S01]  /*1ec0*/  VIADD R14, R14, 0x2 ;  /* 0x000000020e0e7836 */ /* 0x000fe20000000000 */
[----:B------:R-:W4:Y:S04]  /*1ed0*/  LDG.E.U16.CONSTANT R8, desc[UR10][R18.64+-0x2] ;  /* 0xfffffe0a12087981 */ /* 0x000f28000c1e9500 */
[C---:B------:R-:W-:Y:S01]  /*1ee0*/  ISETP.GE.AND P1, PT, R14.reuse, UR9, PT ;  /* 0x000000090e007c0c */ /* 0x040fe2000bf26270 */
[----:B------:R-:W-:Y:S02]  /*1ef0*/  IMAD.WIDE R20, R3, 0x2, R4 ;  /* 0x0000000203147825 */ /* 0x000fe400078e0204 */
[----:B------:R4:W5:Y:S04]  /*1f00*/  @!P0 LDG.E.U16.CONSTANT R9, desc[UR10][R18.64] ;  /* 0x0000000a12098981 */ /* 0x000968000c1e9500 */
[----:B------:R-:W5:Y:S06]  /*1f10*/  LDG.E.U16.CONSTANT R6, desc[UR10][R20.64+-0x2] ;  /* 0xfffffe0a14067981 */ /* 0x000f6c000c1e9500 */
[----:B------:R0:W5:Y:S01]  /*1f20*/  @!P1 LDG.E.U16.CONSTANT R7, desc[UR10][R20.64] ;  /* 0x0000000a14079981 */ /* 0x000162000c1e9500 */
[----:B------:R-:W-:Y:S01]  /*1f30*/  IADD3 R14, PT, PT, R14, 0x2, RZ ;  /* 0x000000020e0e7810 */ /* 0x000fe20007ffe0ff */
[C---:B--2---:R-:W-:Y:S01]  /*1f40*/  IMAD.SHL.U32 R13, R15.reuse, 0x4, RZ ;  /* 0x000000040f0d7824 */ /* 0x044fe200078e00ff */
[----:B------:R-:W-:-:S04]  /*1f50*/  LOP3.LUT R15, R15, 0xf0, RZ, 0xc0, !PT ;  /* 0x000000f00f0f7812 */ /* 0x000fc800078ec0ff */
[----:B------:R-:W-:Y:S02]  /*1f60*/  SHF.R.U32.HI R15, RZ, 0x4, R15 ;  /* 0x00000004ff0f7819 */ /* 0x000fe4000001160f */
[----:B------:R-:W-:Y:S01]  /*1f70*/  LOP3.LUT R23, R13, 0x3c, RZ, 0xc0, !PT ;  /* 0x0000003c0d177812 */ /* 0x000fe200078ec0ff */
[----:B------:R-:W-:Y:S02]  /*1f80*/  IMAD.MOV.U32 R13, RZ, RZ, RZ ;  /* 0x000000ffff0d7224 */ /* 0x000fe400078e00ff */
[----:B------:R-:W-:Y:S01]  /*1f90*/  IMAD.SHL.U32 R15, R15, 0x4, RZ ;  /* 0x000000040f0f7824 */ /* 0x000fe200078e00ff */
[C---:B---3--:R-:W-:Y:S02]  /*1fa0*/  SHF.L.U32 R11, R10.reuse, 0x2, RZ ;  /* 0x000000020a0b7819 */ /* 0x048fe400000006ff */
[----:B------:R-:W1:Y:S01]  /*1fb0*/  LDC R23, c[0x3][R23] ;  /* 0x00c0000017177b82 */ /* 0x000e620000000800 */
[----:B------:R-:W-:Y:S02]  /*1fc0*/  LOP3.LUT R10, R10, 0xf0, RZ, 0xc0, !PT ;  /* 0x000000f00a0a7812 */ /* 0x000fe400078ec0ff */
[----:B------:R-:W-:-:S02]  /*1fd0*/  LOP3.LUT R17, R11, 0x3c, RZ, 0xc0, !PT ;  /* 0x0000003c0b117812 */ /* 0x000fc400078ec0ff */
[----:B------:R-:W-:Y:S01]  /*1fe0*/  SHF.R.U32.HI R10, RZ, 0x4, R10 ;  /* 0x00000004ff0a7819 */ /* 0x000fe2000001160a */
[----:B----4-:R-:W-:Y:S02]  /*1ff0*/  IMAD.U32 R19, R8, 0x10000, RZ ;  /* 0x0001000008137824 */ /* 0x010fe400078e00ff */
[----:B------:R-:W2:Y:S02]  /*2000*/  LDC R15, c[0x3][R15] ;  /* 0x00c000000f0f7b82 */ /* 0x000ea40000000800 */
[----:B------:R-:W-:Y:S01]  /*2010*/  IMAD.SHL.U32 R10, R10, 0x4, RZ ;  /* 0x000000040a0a7824 */ /* 0x000fe200078e00ff */
[----:B-----5:R-:W-:Y:S02]  /*2020*/  @!P0 SHF.L.U32 R13, R9, 0x10, RZ ;  /* 0x00000010090d8819 */ /* 0x020fe400000006ff */
[----:B------:R-:W-:-:S03]  /*2030*/  PLOP3.LUT P0, PT, PT, PT, PT, 0x8, 0x80 ;  /* 0x000000000080781c */ /* 0x000fc60003f0e170 */
[----:B------:R-:W3:Y:S08]  /*2040*/  LDC R17, c[0x3][R17] ;  /* 0x00c0000011117b82 */ /* 0x000ef00000000800 */
[----:B0-----:R-:W0:Y:S01]  /*2050*/  LDC R21, c[0x3][R10] ;  /* 0x00c000000a157b82 */ /* 0x001e220000000800 */
[----:B-1----:R-:W-:-:S04]  /*2060*/  FMUL R11, R12, R23 ;  /* 0x000000170c0b7220 */ /* 0x002fc80000400000 */
[----:B------:R-:W-:Y:S01]  /*2070*/  FFMA R11, R19, R11, R22 ;  /* 0x0000000b130b7223 */ /* 0x000fe20000000016 */
[----:B------:R-:W-:Y:S02]  /*2080*/  IMAD.MOV.U32 R22, RZ, RZ, RZ ;  /* 0x000000ffff167224 */ /* 0x000fe400078e00ff */
[----:B------:R-:W-:Y:S02]  /*2090*/  @!P1 IMAD.U32 R22, R7, 0x10000, RZ ;  /* 0x0001000007169824 */ /* 0x000fe400078e00ff */
[----:B--2---:R-:W-:-:S04]  /*20a0*/  FMUL R8, R12, R15 ;  /* 0x0000000f0c087220 */ /* 0x004fc80000400000 */
[----:B------:R-:W-:Y:S01]  /*20b0*/  FFMA R11, R8, R13, R11 ;  /* 0x0000000d080b7223 */ /* 0x000fe2000000000b */
[----:B------:R-:W-:Y:S02]  /*20c0*/  IMAD.U32 R8, R6, 0x10000, RZ ;  /* 0x0001000006087824 */ /* 0x000fe400078e00ff */
[----:B------:R-:W-:Y:S02]  /*20d0*/  VIADD R13, R3, 0x2 ;  /* 0x00000002030d7836 */ /* 0x000fe40000000000 */
[----:B---3--:R-:W-:-:S04]  /*20e0*/  FMUL R6, R12, R17 ;  /* 0x000000110c067220 */ /* 0x008fc80000400000 */
[----:B------:R-:W-:Y:S01]  /*20f0*/  FFMA R6, R8, R6, R11 ;  /* 0x0000000608067223 */ /* 0x000fe2000000000b */
[----:B0-----:R-:W-:-:S04]  /*2100*/  FMUL R7, R12, R21 ;  /* 0x000000150c077220 */ /* 0x001fc80000400000 */
[----:B------:R-:W-:-:S07]  /*2110*/  FFMA R22, R7, R22, R6 ;  /* 0x0000001607167223 */ /* 0x000fce0000000006 */
.L_x_78:
[----:B------:R-:W-:-:S13]  /*2120*/  ISETP.LT.OR P0, PT, R14, UR7, P0 ;  /* 0x000000070e007c0c */ /* 0x000fda0008701670 */
[----:B------:R-:W-:Y:S05]  /*2130*/  @!P0 BRA `(.L_x_75) ;  /* 0x00000000005c8947 */ /* 0x000fea0003800000 */
[----:B------:R-:W-:-:S05]  /*2140*/  SHF.R.S32.HI R3, RZ, 0x1, R13 ;  /* 0x00000001ff037819 */ /* 0x000fca000001140d */
[----:B------:R-:W-:-:S05]  /*2150*/  IMAD R3, R3, UR8, RZ ;  /* 0x0000000803037c24 */ /* 0x000fca000f8e02ff */
[----:B------:R-:W-:-:S04]  /*2160*/  IADD3 R2, P0, PT, R3, R2, RZ ;  /* 0x0000000203027210 */ /* 0x000fc80007f1e0ff */
[----:B------:R-:W-:-:S05]  /*2170*/  LEA.HI.X.SX32 R3, R3, R16, 0x1, P0 ;  /* 0x0000001003037211 */ /* 0x000fca00000f0eff */
[----:B------:R-:W2:Y:S01]  /*2180*/  LDG.E.U8.CONSTANT R2, desc[UR10][R2.64] ;  /* 0x0000000a02027981 */ /* 0x000ea2000c1e9100 */
[----:B------:R-:W-:Y:S01]  /*2190*/  ISETP.GE.AND P0, PT, R14, UR9, PT ;  /* 0x000000090e007c0c */ /* 0x000fe2000bf06270 */
[----:B------:R-:W-:-:S05]  /*21a0*/  IMAD.WIDE R4, R13, 0x2, R4 ;  /* 0x000000020d047825 */ /* 0x000fca00078e0204 */
[----:B------:R-:W3:Y:S07]  /*21b0*/  LDG.E.U16.CONSTANT R8, desc[UR10][R4.64+-0x2] ;  /* 0xfffffe0a04087981 */ /* 0x000eee000c1e9500 */
[----:B------:R-:W4:Y:S01]  /*21c0*/  @!P0 LDG.E.U16.CONSTANT R9, desc[UR10][R4.64] ;  /* 0x0000000a04098981 */ /* 0x000f22000c1e9500 */
[C---:B--2---:R-:W-:Y:S01]  /*21d0*/  IMAD.SHL.U32 R7, R2.reuse, 0x4, RZ ;  /* 0x0000000402077824 */ /* 0x044fe200078e00ff */
[----:B------:R-:W-:Y:S01]  /*21e0*/  LOP3.LUT R6, R2, 0xf0, RZ, 0xc0, !PT ;  /* 0x000000f002067812 */ /* 0x000fe200078ec0ff */
[----:B------:R-:W-:-:S03]  /*21f0*/  HFMA2 R2, -RZ, RZ, 0, 0 ;  /* 0x00000000ff027431 */ /* 0x000fc600000001ff */
[----:B------:R-:W-:Y:S02]  /*2200*/  LOP3.LUT R7, R7, 0x3c, RZ, 0xc0, !PT ;  /* 0x0000003c07077812 */ /* 0x000fe400078ec0ff */
[----:B------:R-:W-:Y:S01]  /*2210*/  SHF.R.U32.HI R6, RZ, 0x4, R6 ;  /* 0x00000004ff067819 */ /* 0x000fe20000011606 */
[----:B---3--:R-:W-:-:S03]  /*2220*/  IMAD.U32 R8, R8, 0x10000, RZ ;  /* 0x0001000008087824 */ /* 0x008fc600078e00ff */
[----:B------:R-:W0:Y:S01]  /*2230*/  LDC R7, c[0x3][R7] ;  /* 0x00c0000007077b82 */ /* 0x000e220000000800 */
[----:B------:R-:W-:Y:S02]  /*2240*/  IMAD.SHL.U32 R6, R6, 0x4, RZ ;  /* 0x0000000406067824 */ /* 0x000fe400078e00ff */
[----:B----4-:R-:W-:-:S05]  /*2250*/  @!P0 IMAD.U32 R2, R9, 0x10000, RZ ;  /* 0x0001000009028824 */ /* 0x010fca00078e00ff */
[----:B------:R-:W1:Y:S01]  /*2260*/  LDC R11, c[0x3][R6] ;  /* 0x00c00000060b7b82 */ /* 0x000e620000000800 */
[----:B0-----:R-:W-:-:S04]  /*2270*/  FMUL R3, R12, R7 ;  /* 0x000000070c037220 */ /* 0x001fc80000400000 */
[----:B------:R-:W-:Y:S01]  /*2280*/  FFMA R3, R3, R8, R22 ;  /* 0x0000000803037223 */ /* 0x000fe20000000016 */
[----:B-1----:R-:W-:-:S04]  /*2290*/  FMUL R12, R12, R11 ;  /* 0x0000000b0c0c7220 */ /* 0x002fc80000400000 */
[----:B------:R-:W-:-:S07]  /*22a0*/  FFMA R22, R12, R2, R3 ;  /* 0x000000020c167223 */ /* 0x000fce0000000003 */
.L_x_75:
[----:B------:R-:W0:Y:S01]  /*22b0*/  LDC.64 R2, c[0x0][0x398] ;  /* 0x0000e600ff027b82 */ /* 0x000e220000000a00 */
[----:B------:R-:W1:Y:S02]  /*22c0*/  LDCU UR4, c[0x0][0x3a8] ;  /* 0x00007500ff0477ac */ /* 0x000e640008000800 */
[----:B-1----:R-:W-:-:S05]  /*22d0*/  FMUL R22, R22, UR4 ;  /* 0x0000000416167c20 */ /* 0x002fca0008400000 */
[----:B------:R-:W-:Y:S01]  /*22e0*/  F2FP.BF16.F32.PACK_AB R22, RZ, R22 ;  /* 0x00000016ff16723e */ /* 0x000fe200000010ff */
[----:B0-----:R-:W-:-:S05]  /*22f0*/  IMAD.WIDE R2, R0, 0x2, R2 ;  /* 0x0000000200027825 */ /* 0x001fca00078e0202 */
[----:B------:R-:W-:Y:S01]  /*2300*/  STG.E.U16 desc[UR10][R2.64], R22 ;  /* 0x0000001602007986 */ /* 0x000fe2000c10150a */
[----:B------:R-:W-:Y:S05]  /*2310*/  EXIT ;  /* 0x000000000000794d */ /* 0x000fea0003800000 */
.L_x_79:
        /* <DEDUP_REMOVED lines=14> */
.L_x_84:


//--------------------- .nv.shared.reserved.0     --------------------------
	.section	.nv.shared.reserved.0,"aw",@nobits
	.weak		__nv_reservedSMEM_offset_0_alias
	.size		__nv_reservedSMEM_offset_0_alias, 0, 64
	.other		__nv_reservedSMEM_offset_0_alias,@"STO_CUDA_RESERVED_SHARED STV_DEFAULT"
__nv_reservedSMEM_offset_0_alias:
	.zero		0
	.zero		64


//--------------------- .nv.constant0._ZN8pygpukit3ops9gemv_nvf428quantize_bf16_to_nvf4_kernelEPK13__nv_bfloat16PhS5_ii --------------------------
	.section	.nv.constant0._ZN8pygpukit3ops9gemv_nvf428quantize_bf16_to_nvf4_kernelEPK13__nv_bfloat16PhS5_ii,"a",@progbits
	.sectionflags	@""
	.align	4
.nv.constant0._ZN8pygpukit3ops9gemv_nvf428quantize_bf16_to_nvf4_kernelEPK13__nv_bfloat16PhS5_ii:
	.zero		928


//--------------------- .nv.constant0._ZN8pygpukit3ops9gemv_nvf421gemv_nvf4_bf16_kernelINS1_14GemvNvf4ConfigEEEvPK13__nv_bfloat16PKhS8_PS4_iif --------------------------
	.section	.nv.constant0._ZN8pygpukit3ops9gemv_nvf421gemv_nvf4_bf16_kernelINS1_14GemvNvf4ConfigEEEvPK13__nv_bfloat16PKhS8_PS4_iif,"a",@progbits
	.sectionflags	@""
	.align	4
.nv.constant0._ZN8pygpukit3ops9gemv_nvf421gemv_nvf4_bf16_kernelINS1_14GemvNvf4ConfigEEEvPK13__nv_bfloat16PKhS8_PS4_iif:
	.zero		940


//--------------------- .nv.constant0._ZN8pygpukit3ops9gemv_nvf430gemv_nvf4_bf16_kernel_unrolledINS1_14GemvNvf4ConfigEEEvPK13__nv_bfloat16PKhS8_PS4_iif --------------------------
	.section	.nv.constant0._ZN8pygpukit3ops9gemv_nvf430gemv_nvf4_bf16_kernel_unrolledINS1_14GemvNvf4ConfigEEEvPK13__nv_bfloat16PKhS8_PS4_iif,"a",@progbits
	.sectionflags	@""
	.align	4
.nv.constant0._ZN8pygpukit3ops9gemv_nvf430gemv_nvf4_bf16_kernel_unrolledINS1_14GemvNvf4ConfigEEEvPK13__nv_bfloat16PKhS8_PS4_iif:
	.zero		940


//--------------------- SYMBOLS --------------------------

	.type		.nv.reservedSmem.offset0,@object
	.size		.nv.reservedSmem.offset0,0x4
